//
// Generated by NVIDIA NVVM Compiler
//
// Compiler Build ID: CL-36424714
// Cuda compilation tools, release 13.0, V13.0.88
// Based on NVVM 20.0.0
//

.version 9.0
.target sm_100
.address_size 64

	// .globl	_Z7mat_mulPfS_S_iiii

.visible .entry _Z7mat_mulPfS_S_iiii(
	.param .u64 .ptr .align 1 _Z7mat_mulPfS_S_iiii_param_0,
	.param .u64 .ptr .align 1 _Z7mat_mulPfS_S_iiii_param_1,
	.param .u64 .ptr .align 1 _Z7mat_mulPfS_S_iiii_param_2,
	.param .u32 _Z7mat_mulPfS_S_iiii_param_3,
	.param .u32 _Z7mat_mulPfS_S_iiii_param_4,
	.param .u32 _Z7mat_mulPfS_S_iiii_param_5,
	.param .u32 _Z7mat_mulPfS_S_iiii_param_6
)
{
	.reg .pred 	%p<13>;
	.reg .b32 	%r<46>;
	.reg .b32 	%f<68>;
	.reg .b64 	%rd<40>;

	ld.param.u64 	%rd5, [_Z7mat_mulPfS_S_iiii_param_0];
	ld.param.u64 	%rd6, [_Z7mat_mulPfS_S_iiii_param_1];
	ld.param.u64 	%rd4, [_Z7mat_mulPfS_S_iiii_param_2];
	ld.param.u32 	%r22, [_Z7mat_mulPfS_S_iiii_param_3];
	ld.param.u32 	%r20, [_Z7mat_mulPfS_S_iiii_param_4];
	ld.param.u32 	%r23, [_Z7mat_mulPfS_S_iiii_param_6];
	cvta.to.global.u64 	%rd1, %rd6;
	cvta.to.global.u64 	%rd2, %rd5;
	mov.u32 	%r24, %ctaid.x;
	mov.u32 	%r25, %ntid.x;
	mov.u32 	%r26, %tid.x;
	mad.lo.s32 	%r1, %r24, %r25, %r26;
	mov.u32 	%r27, %ctaid.y;
	mov.u32 	%r28, %ntid.y;
	mov.u32 	%r29, %tid.y;
	mad.lo.s32 	%r30, %r27, %r28, %r29;
	setp.ge.s32 	%p1, %r1, %r22;
	setp.ge.s32 	%p2, %r30, %r23;
	or.pred  	%p3, %p1, %p2;
	@%p3 bra 	$L__BB0_14;
	setp.lt.s32 	%p4, %r20, 1;
	mov.f32 	%f67, 0f00000000;
	@%p4 bra 	$L__BB0_13;
	mul.lo.s32 	%r3, %r20, %r1;
	and.b32  	%r4, %r20, 7;
	setp.lt.u32 	%p5, %r20, 8;
	mov.f32 	%f67, 0f00000000;
	mov.b32 	%r44, 0;
	@%p5 bra 	$L__BB0_5;
	and.b32  	%r44, %r20, 2147483640;
	neg.s32 	%r42, %r44;
	shl.b32 	%r7, %r23, 3;
	add.s64 	%rd3, %rd2, 16;
	mov.f32 	%f67, 0f00000000;
	mul.wide.s32 	%rd11, %r23, 4;
	mov.u32 	%r40, %r3;
	mov.u32 	%r41, %r30;
$L__BB0_4:
	.pragma "nounroll";
	mul.wide.s32 	%rd7, %r40, 4;
	add.s64 	%rd8, %rd3, %rd7;
	ld.global.f32 	%f17, [%rd8+-16];
	mul.wide.s32 	%rd9, %r41, 4;
	add.s64 	%rd10, %rd1, %rd9;
	ld.global.f32 	%f18, [%rd10];
	fma.rn.f32 	%f19, %f17, %f18, %f67;
	ld.global.f32 	%f20, [%rd8+-12];
	add.s64 	%rd12, %rd10, %rd11;
	ld.global.f32 	%f21, [%rd12];
	fma.rn.f32 	%f22, %f20, %f21, %f19;
	ld.global.f32 	%f23, [%rd8+-8];
	add.s64 	%rd13, %rd12, %rd11;
	ld.global.f32 	%f24, [%rd13];
	fma.rn.f32 	%f25, %f23, %f24, %f22;
	ld.global.f32 	%f26, [%rd8+-4];
	add.s64 	%rd14, %rd13, %rd11;
	ld.global.f32 	%f27, [%rd14];
	fma.rn.f32 	%f28, %f26, %f27, %f25;
	ld.global.f32 	%f29, [%rd8];
	add.s64 	%rd15, %rd14, %rd11;
	ld.global.f32 	%f30, [%rd15];
	fma.rn.f32 	%f31, %f29, %f30, %f28;
	ld.global.f32 	%f32, [%rd8+4];
	add.s64 	%rd16, %rd15, %rd11;
	ld.global.f32 	%f33, [%rd16];
	fma.rn.f32 	%f34, %f32, %f33, %f31;
	ld.global.f32 	%f35, [%rd8+8];
	add.s64 	%rd17, %rd16, %rd11;
	ld.global.f32 	%f36, [%rd17];
	fma.rn.f32 	%f37, %f35, %f36, %f34;
	ld.global.f32 	%f38, [%rd8+12];
	add.s64 	%rd18, %rd17, %rd11;
	ld.global.f32 	%f39, [%rd18];
	fma.rn.f32 	%f67, %f38, %f39, %f37;
	add.s32 	%r42, %r42, 8;
	add.s32 	%r41, %r41, %r7;
	add.s32 	%r40, %r40, 8;
	setp.ne.s32 	%p6, %r42, 0;
	@%p6 bra 	$L__BB0_4;
$L__BB0_5:
	setp.eq.s32 	%p7, %r4, 0;
	@%p7 bra 	$L__BB0_13;
	and.b32  	%r15, %r20, 3;
	setp.lt.u32 	%p8, %r4, 4;
	@%p8 bra 	$L__BB0_8;
	add.s32 	%r32, %r44, %r3;
	mul.wide.s32 	%rd19, %r32, 4;
	add.s64 	%rd20, %rd2, %rd19;
	ld.global.f32 	%f41, [%rd20];
	mad.lo.s32 	%r33, %r44, %r23, %r30;
	mul.wide.s32 	%rd21, %r33, 4;
	add.s64 	%rd22, %rd1, %rd21;
	ld.global.f32 	%f42, [%rd22];
	fma.rn.f32 	%f43, %f41, %f42, %f67;
	ld.global.f32 	%f44, [%rd20+4];
	mul.wide.s32 	%rd23, %r23, 4;
	add.s64 	%rd24, %rd22, %rd23;
	ld.global.f32 	%f45, [%rd24];
	fma.rn.f32 	%f46, %f44, %f45, %f43;
	ld.global.f32 	%f47, [%rd20+8];
	add.s64 	%rd25, %rd24, %rd23;
	ld.global.f32 	%f48, [%rd25];
	fma.rn.f32 	%f49, %f47, %f48, %f46;
	ld.global.f32 	%f50, [%rd20+12];
	add.s64 	%rd26, %rd25, %rd23;
	ld.global.f32 	%f51, [%rd26];
	fma.rn.f32 	%f67, %f50, %f51, %f49;
	add.s32 	%r44, %r44, 4;
$L__BB0_8:
	setp.eq.s32 	%p9, %r15, 0;
	@%p9 bra 	$L__BB0_13;
	setp.eq.s32 	%p10, %r15, 1;
	@%p10 bra 	$L__BB0_11;
	add.s32 	%r34, %r44, %r3;
	mul.wide.s32 	%rd27, %r34, 4;
	add.s64 	%rd28, %rd2, %rd27;
	ld.global.f32 	%f53, [%rd28];
	mad.lo.s32 	%r35, %r44, %r23, %r30;
	mul.wide.s32 	%rd29, %r35, 4;
	add.s64 	%rd30, %rd1, %rd29;
	ld.global.f32 	%f54, [%rd30];
	fma.rn.f32 	%f55, %f53, %f54, %f67;
	ld.global.f32 	%f56, [%rd28+4];
	mul.wide.s32 	%rd31, %r23, 4;
	add.s64 	%rd32, %rd30, %rd31;
	ld.global.f32 	%f57, [%rd32];
	fma.rn.f32 	%f67, %f56, %f57, %f55;
	add.s32 	%r44, %r44, 2;
$L__BB0_11:
	and.b32  	%r36, %r20, 1;
	setp.eq.b32 	%p11, %r36, 1;
	not.pred 	%p12, %p11;
	@%p12 bra 	$L__BB0_13;
	add.s32 	%r37, %r44, %r3;
	mul.wide.s32 	%rd33, %r37, 4;
	add.s64 	%rd34, %rd2, %rd33;
	ld.global.f32 	%f58, [%rd34];
	mad.lo.s32 	%r38, %r44, %r23, %r30;
	mul.wide.s32 	%rd35, %r38, 4;
	add.s64 	%rd36, %rd1, %rd35;
	ld.global.f32 	%f59, [%rd36];
	fma.rn.f32 	%f67, %f58, %f59, %f67;
$L__BB0_13:
	mad.lo.s32 	%r39, %r23, %r1, %r30;
	cvta.to.global.u64 	%rd37, %rd4;
	mul.wide.s32 	%rd38, %r39, 4;
	add.s64 	%rd39, %rd37, %rd38;
	st.global.f32 	[%rd39], %f67;
$L__BB0_14:
	ret;

}
	// .globl	_Z10row_outputPfS_S_iiiii
.visible .entry _Z10row_outputPfS_S_iiiii(
	.param .u64 .ptr .align 1 _Z10row_outputPfS_S_iiiii_param_0,
	.param .u64 .ptr .align 1 _Z10row_outputPfS_S_iiiii_param_1,
	.param .u64 .ptr .align 1 _Z10row_outputPfS_S_iiiii_param_2,
	.param .u32 _Z10row_outputPfS_S_iiiii_param_3,
	.param .u32 _Z10row_outputPfS_S_iiiii_param_4,
	.param .u32 _Z10row_outputPfS_S_iiiii_param_5,
	.param .u32 _Z10row_outputPfS_S_iiiii_param_6,
	.param .u32 _Z10row_outputPfS_S_iiiii_param_7
)
{
	.reg .pred 	%p<11>;
	.reg .b32 	%r<40>;
	.reg .b32 	%f<68>;
	.reg .b64 	%rd<40>;

	ld.param.u64 	%rd5, [_Z10row_outputPfS_S_iiiii_param_0];
	ld.param.u64 	%rd6, [_Z10row_outputPfS_S_iiiii_param_1];
	ld.param.u64 	%rd4, [_Z10row_outputPfS_S_iiiii_param_2];
	ld.param.u32 	%r19, [_Z10row_outputPfS_S_iiiii_param_4];
	ld.param.u32 	%r20, [_Z10row_outputPfS_S_iiiii_param_6];
	ld.param.u32 	%r21, [_Z10row_outputPfS_S_iiiii_param_7];
	cvta.to.global.u64 	%rd1, %rd6;
	cvta.to.global.u64 	%rd2, %rd5;
	mov.u32 	%r22, %ctaid.x;
	mov.u32 	%r23, %ntid.x;
	mov.u32 	%r24, %tid.x;
	mad.lo.s32 	%r1, %r22, %r23, %r24;
	setp.ge.s32 	%p1, %r1, %r20;
	@%p1 bra 	$L__BB1_14;
	setp.lt.s32 	%p2, %r19, 1;
	mov.f32 	%f67, 0f00000000;
	@%p2 bra 	$L__BB1_13;
	mul.lo.s32 	%r2, %r21, %r19;
	and.b32  	%r3, %r19, 7;
	setp.lt.u32 	%p3, %r19, 8;
	mov.f32 	%f67, 0f00000000;
	mov.b32 	%r38, 0;
	@%p3 bra 	$L__BB1_5;
	and.b32  	%r38, %r19, 2147483640;
	neg.s32 	%r36, %r38;
	shl.b32 	%r6, %r20, 3;
	add.s64 	%rd3, %rd2, 16;
	mov.f32 	%f67, 0f00000000;
	mul.wide.s32 	%rd11, %r20, 4;
	mov.u32 	%r34, %r2;
	mov.u32 	%r35, %r1;
$L__BB1_4:
	.pragma "nounroll";
	mul.wide.s32 	%rd7, %r34, 4;
	add.s64 	%rd8, %rd3, %rd7;
	ld.global.f32 	%f17, [%rd8+-16];
	mul.wide.s32 	%rd9, %r35, 4;
	add.s64 	%rd10, %rd1, %rd9;
	ld.global.f32 	%f18, [%rd10];
	fma.rn.f32 	%f19, %f17, %f18, %f67;
	ld.global.f32 	%f20, [%rd8+-12];
	add.s64 	%rd12, %rd10, %rd11;
	ld.global.f32 	%f21, [%rd12];
	fma.rn.f32 	%f22, %f20, %f21, %f19;
	ld.global.f32 	%f23, [%rd8+-8];
	add.s64 	%rd13, %rd12, %rd11;
	ld.global.f32 	%f24, [%rd13];
	fma.rn.f32 	%f25, %f23, %f24, %f22;
	ld.global.f32 	%f26, [%rd8+-4];
	add.s64 	%rd14, %rd13, %rd11;
	ld.global.f32 	%f27, [%rd14];
	fma.rn.f32 	%f28, %f26, %f27, %f25;
	ld.global.f32 	%f29, [%rd8];
	add.s64 	%rd15, %rd14, %rd11;
	ld.global.f32 	%f30, [%rd15];
	fma.rn.f32 	%f31, %f29, %f30, %f28;
	ld.global.f32 	%f32, [%rd8+4];
	add.s64 	%rd16, %rd15, %rd11;
	ld.global.f32 	%f33, [%rd16];
	fma.rn.f32 	%f34, %f32, %f33, %f31;
	ld.global.f32 	%f35, [%rd8+8];
	add.s64 	%rd17, %rd16, %rd11;
	ld.global.f32 	%f36, [%rd17];
	fma.rn.f32 	%f37, %f35, %f36, %f34;
	ld.global.f32 	%f38, [%rd8+12];
	add.s64 	%rd18, %rd17, %rd11;
	ld.global.f32 	%f39, [%rd18];
	fma.rn.f32 	%f67, %f38, %f39, %f37;
	add.s32 	%r36, %r36, 8;
	add.s32 	%r35, %r35, %r6;
	add.s32 	%r34, %r34, 8;
	setp.ne.s32 	%p4, %r36, 0;
	@%p4 bra 	$L__BB1_4;
$L__BB1_5:
	setp.eq.s32 	%p5, %r3, 0;
	@%p5 bra 	$L__BB1_13;
	and.b32  	%r14, %r19, 3;
	setp.lt.u32 	%p6, %r3, 4;
	@%p6 bra 	$L__BB1_8;
	add.s32 	%r26, %r38, %r2;
	mul.wide.s32 	%rd19, %r26, 4;
	add.s64 	%rd20, %rd2, %rd19;
	ld.global.f32 	%f41, [%rd20];
	mad.lo.s32 	%r27, %r38, %r20, %r1;
	mul.wide.s32 	%rd21, %r27, 4;
	add.s64 	%rd22, %rd1, %rd21;
	ld.global.f32 	%f42, [%rd22];
	fma.rn.f32 	%f43, %f41, %f42, %f67;
	ld.global.f32 	%f44, [%rd20+4];
	mul.wide.s32 	%rd23, %r20, 4;
	add.s64 	%rd24, %rd22, %rd23;
	ld.global.f32 	%f45, [%rd24];
	fma.rn.f32 	%f46, %f44, %f45, %f43;
	ld.global.f32 	%f47, [%rd20+8];
	add.s64 	%rd25, %rd24, %rd23;
	ld.global.f32 	%f48, [%rd25];
	fma.rn.f32 	%f49, %f47, %f48, %f46;
	ld.global.f32 	%f50, [%rd20+12];
	add.s64 	%rd26, %rd25, %rd23;
	ld.global.f32 	%f51, [%rd26];
	fma.rn.f32 	%f67, %f50, %f51, %f49;
	add.s32 	%r38, %r38, 4;
$L__BB1_8:
	setp.eq.s32 	%p7, %r14, 0;
	@%p7 bra 	$L__BB1_13;
	setp.eq.s32 	%p8, %r14, 1;
	@%p8 bra 	$L__BB1_11;
	add.s32 	%r28, %r38, %r2;
	mul.wide.s32 	%rd27, %r28, 4;
	add.s64 	%rd28, %rd2, %rd27;
	ld.global.f32 	%f53, [%rd28];
	mad.lo.s32 	%r29, %r38, %r20, %r1;
	mul.wide.s32 	%rd29, %r29, 4;
	add.s64 	%rd30, %rd1, %rd29;
	ld.global.f32 	%f54, [%rd30];
	fma.rn.f32 	%f55, %f53, %f54, %f67;
	ld.global.f32 	%f56, [%rd28+4];
	mul.wide.s32 	%rd31, %r20, 4;
	add.s64 	%rd32, %rd30, %rd31;
	ld.global.f32 	%f57, [%rd32];
	fma.rn.f32 	%f67, %f56, %f57, %f55;
	add.s32 	%r38, %r38, 2;
$L__BB1_11:
	and.b32  	%r30, %r19, 1;
	setp.eq.b32 	%p9, %r30, 1;
	not.pred 	%p10, %p9;
	@%p10 bra 	$L__BB1_13;
	add.s32 	%r31, %r38, %r2;
	mul.wide.s32 	%rd33, %r31, 4;
	add.s64 	%rd34, %rd2, %rd33;
	ld.global.f32 	%f58, [%rd34];
	mad.lo.s32 	%r32, %r38, %r20, %r1;
	mul.wide.s32 	%rd35, %r32, 4;
	add.s64 	%rd36, %rd1, %rd35;
	ld.global.f32 	%f59, [%rd36];
	fma.rn.f32 	%f67, %f58, %f59, %f67;
$L__BB1_13:
	mad.lo.s32 	%r33, %r21, %r20, %r1;
	cvta.to.global.u64 	%rd37, %rd4;
	mul.wide.s32 	%rd38, %r33, 4;
	add.s64 	%rd39, %rd37, %rd38;
	st.global.f32 	[%rd39], %f67;
$L__BB1_14:
	ret;

}
	// .globl	_Z10col_outputPfS_S_iiiii
.visible .entry _Z10col_outputPfS_S_iiiii(
	.param .u64 .ptr .align 1 _Z10col_outputPfS_S_iiiii_param_0,
	.param .u64 .ptr .align 1 _Z10col_outputPfS_S_iiiii_param_1,
	.param .u64 .ptr .align 1 _Z10col_outputPfS_S_iiiii_param_2,
	.param .u32 _Z10col_outputPfS_S_iiiii_param_3,
	.param .u32 _Z10col_outputPfS_S_iiiii_param_4,
	.param .u32 _Z10col_outputPfS_S_iiiii_param_5,
	.param .u32 _Z10col_outputPfS_S_iiiii_param_6,
	.param .u32 _Z10col_outputPfS_S_iiiii_param_7
)
{
	.reg .pred 	%p<11>;
	.reg .b32 	%r<41>;
	.reg .b32 	%f<68>;
	.reg .b64 	%rd<40>;

	ld.param.u64 	%rd5, [_Z10col_outputPfS_S_iiiii_param_0];
	ld.param.u64 	%rd6, [_Z10col_outputPfS_S_iiiii_param_1];
	ld.param.u64 	%rd4, [_Z10col_outputPfS_S_iiiii_param_2];
	ld.param.u32 	%r22, [_Z10col_outputPfS_S_iiiii_param_3];
	ld.param.u32 	%r19, [_Z10col_outputPfS_S_iiiii_param_4];
	ld.param.u32 	%r20, [_Z10col_outputPfS_S_iiiii_param_6];
	ld.param.u32 	%r21, [_Z10col_outputPfS_S_iiiii_param_7];
	cvta.to.global.u64 	%rd1, %rd6;
	cvta.to.global.u64 	%rd2, %rd5;
	mov.u32 	%r23, %ctaid.x;
	mov.u32 	%r24, %ntid.x;
	mov.u32 	%r25, %tid.x;
	mad.lo.s32 	%r1, %r23, %r24, %r25;
	setp.ge.s32 	%p1, %r1, %r22;
	@%p1 bra 	$L__BB2_14;
	setp.lt.s32 	%p2, %r19, 1;
	mov.f32 	%f67, 0f00000000;
	@%p2 bra 	$L__BB2_13;
	mul.lo.s32 	%r2, %r19, %r1;
	and.b32  	%r3, %r19, 7;
	setp.lt.u32 	%p3, %r19, 8;
	mov.f32 	%f67, 0f00000000;
	mov.b32 	%r39, 0;
	@%p3 bra 	$L__BB2_5;
	and.b32  	%r39, %r19, 2147483640;
	neg.s32 	%r37, %r39;
	shl.b32 	%r6, %r20, 3;
	add.s64 	%rd3, %rd2, 16;
	mov.f32 	%f67, 0f00000000;
	mul.wide.s32 	%rd11, %r20, 4;
	mov.u32 	%r35, %r2;
	mov.u32 	%r36, %r21;
$L__BB2_4:
	.pragma "nounroll";
	mul.wide.s32 	%rd7, %r35, 4;
	add.s64 	%rd8, %rd3, %rd7;
	ld.global.f32 	%f17, [%rd8+-16];
	mul.wide.s32 	%rd9, %r36, 4;
	add.s64 	%rd10, %rd1, %rd9;
	ld.global.f32 	%f18, [%rd10];
	fma.rn.f32 	%f19, %f17, %f18, %f67;
	ld.global.f32 	%f20, [%rd8+-12];
	add.s64 	%rd12, %rd10, %rd11;
	ld.global.f32 	%f21, [%rd12];
	fma.rn.f32 	%f22, %f20, %f21, %f19;
	ld.global.f32 	%f23, [%rd8+-8];
	add.s64 	%rd13, %rd12, %rd11;
	ld.global.f32 	%f24, [%rd13];
	fma.rn.f32 	%f25, %f23, %f24, %f22;
	ld.global.f32 	%f26, [%rd8+-4];
	add.s64 	%rd14, %rd13, %rd11;
	ld.global.f32 	%f27, [%rd14];
	fma.rn.f32 	%f28, %f26, %f27, %f25;
	ld.global.f32 	%f29, [%rd8];
	add.s64 	%rd15, %rd14, %rd11;
	ld.global.f32 	%f30, [%rd15];
	fma.rn.f32 	%f31, %f29, %f30, %f28;
	ld.global.f32 	%f32, [%rd8+4];
	add.s64 	%rd16, %rd15, %rd11;
	ld.global.f32 	%f33, [%rd16];
	fma.rn.f32 	%f34, %f32, %f33, %f31;
	ld.global.f32 	%f35, [%rd8+8];
	add.s64 	%rd17, %rd16, %rd11;
	ld.global.f32 	%f36, [%rd17];
	fma.rn.f32 	%f37, %f35, %f36, %f34;
	ld.global.f32 	%f38, [%rd8+12];
	add.s64 	%rd18, %rd17, %rd11;
	ld.global.f32 	%f39, [%rd18];
	fma.rn.f32 	%f67, %f38, %f39, %f37;
	add.s32 	%r37, %r37, 8;
	add.s32 	%r36, %r36, %r6;
	add.s32 	%r35, %r35, 8;
	setp.ne.s32 	%p4, %r37, 0;
	@%p4 bra 	$L__BB2_4;
$L__BB2_5:
	setp.eq.s32 	%p5, %r3, 0;
	@%p5 bra 	$L__BB2_13;
	and.b32  	%r14, %r19, 3;
	setp.lt.u32 	%p6, %r3, 4;
	@%p6 bra 	$L__BB2_8;
	add.s32 	%r27, %r39, %r2;
	mul.wide.s32 	%rd19, %r27, 4;
	add.s64 	%rd20, %rd2, %rd19;
	ld.global.f32 	%f41, [%rd20];
	mad.lo.s32 	%r28, %r39, %r20, %r21;
	mul.wide.s32 	%rd21, %r28, 4;
	add.s64 	%rd22, %rd1, %rd21;
	ld.global.f32 	%f42, [%rd22];
	fma.rn.f32 	%f43, %f41, %f42, %f67;
	ld.global.f32 	%f44, [%rd20+4];
	mul.wide.s32 	%rd23, %r20, 4;
	add.s64 	%rd24, %rd22, %rd23;
	ld.global.f32 	%f45, [%rd24];
	fma.rn.f32 	%f46, %f44, %f45, %f43;
	ld.global.f32 	%f47, [%rd20+8];
	add.s64 	%rd25, %rd24, %rd23;
	ld.global.f32 	%f48, [%rd25];
	fma.rn.f32 	%f49, %f47, %f48, %f46;
	ld.global.f32 	%f50, [%rd20+12];
	add.s64 	%rd26, %rd25, %rd23;
	ld.global.f32 	%f51, [%rd26];
	fma.rn.f32 	%f67, %f50, %f51, %f49;
	add.s32 	%r39, %r39, 4;
$L__BB2_8:
	setp.eq.s32 	%p7, %r14, 0;
	@%p7 bra 	$L__BB2_13;
	setp.eq.s32 	%p8, %r14, 1;
	@%p8 bra 	$L__BB2_11;
	add.s32 	%r29, %r39, %r2;
	mul.wide.s32 	%rd27, %r29, 4;
	add.s64 	%rd28, %rd2, %rd27;
	ld.global.f32 	%f53, [%rd28];
	mad.lo.s32 	%r30, %r39, %r20, %r21;
	mul.wide.s32 	%rd29, %r30, 4;
	add.s64 	%rd30, %rd1, %rd29;
	ld.global.f32 	%f54, [%rd30];
	fma.rn.f32 	%f55, %f53, %f54, %f67;
	ld.global.f32 	%f56, [%rd28+4];
	mul.wide.s32 	%rd31, %r20, 4;
	add.s64 	%rd32, %rd30, %rd31;
	ld.global.f32 	%f57, [%rd32];
	fma.rn.f32 	%f67, %f56, %f57, %f55;
	add.s32 	%r39, %r39, 2;
$L__BB2_11:
	and.b32  	%r31, %r19, 1;
	setp.eq.b32 	%p9, %r31, 1;
	not.pred 	%p10, %p9;
	@%p10 bra 	$L__BB2_13;
	add.s32 	%r32, %r39, %r2;
	mul.wide.s32 	%rd33, %r32, 4;
	add.s64 	%rd34, %rd2, %rd33;
	ld.global.f32 	%f58, [%rd34];
	mad.lo.s32 	%r33, %r39, %r20, %r21;
	mul.wide.s32 	%rd35, %r33, 4;
	add.s64 	%rd36, %rd1, %rd35;
	ld.global.f32 	%f59, [%rd36];
	fma.rn.f32 	%f67, %f58, %f59, %f67;
$L__BB2_13:
	mad.lo.s32 	%r34, %r20, %r1, %r21;
	cvta.to.global.u64 	%rd37, %rd4;
	mul.wide.s32 	%rd38, %r34, 4;
	add.s64 	%rd39, %rd37, %rd38;
	st.global.f32 	[%rd39], %f67;
$L__BB2_14:
	ret;

}


// ===== COMPILED SASS (sm_100) =====

	.target	sm_100

	.elftype	@"ET_EXEC"


//--------------------- .note.nv.tkinfo           --------------------------
	.section	.note.nv.tkinfo,"",@"SHT_NOTE"
	.sectionflags	@"SHF_NOTE_NV_TKINFO"
	.tkinfo
        /*0018*/ 	.word	0x00000002
        /*0030*/ 	.string	""
        /*0030*/ 	.string	"ptxas"
        /*0030*/ 	.string	"Cuda compilation tools, release 13.0, V13.0.88"
        /*0030*/ 	.string	"Build cuda_13.0.r13.0/compiler.36424714_0"
        /*0030*/ 	.string	"-arch sm_100 -m 64 "



//--------------------- .note.nv.cuinfo           --------------------------
	.section	.note.nv.cuinfo,"",@"SHT_NOTE"
	.sectionflags	@"SHF_NOTE_NV_CUINFO"
        /*0018*/ 	.short	0x0002
        /*001a*/ 	.short	0x0064
        /*001c*/ 	.short	0x0082
	.zero		2


//--------------------- .nv.info                  --------------------------
	.section	.nv.info,"",@"SHT_CUDA_INFO"
	.align	4


	//----- nvinfo : EIATTR_REGCOUNT
	.align		4
        /*0000*/ 	.byte	0x04, 0x2f
        /*0002*/ 	.short	(.L_1 - .L_0)
	.align		4
.L_0:
        /*0004*/ 	.word	index@(_Z7mat_mulPfS_S_iiii)
        /*0008*/ 	.word	0x00000020


	//----- nvinfo : EIATTR_FRAME_SIZE
	.align		4
.L_1:
        /*000c*/ 	.byte	0x04, 0x11
        /*000e*/ 	.short	(.L_3 - .L_2)
	.align		4
.L_2:
        /*0010*/ 	.word	index@(_Z7mat_mulPfS_S_iiii)
        /*0014*/ 	.word	0x00000000


	//----- nvinfo : EIATTR_REGCOUNT
	.align		4
.L_3:
        /*0018*/ 	.byte	0x04, 0x2f
        /*001a*/ 	.short	(.L_5 - .L_4)
	.align		4
.L_4:
        /*001c*/ 	.word	index@(_Z10row_outputPfS_S_iiiii)
        /*0020*/ 	.word	0x00000020


	//----- nvinfo : EIATTR_FRAME_SIZE
	.align		4
.L_5:
        /*0024*/ 	.byte	0x04, 0x11
        /*0026*/ 	.short	(.L_7 - .L_6)
	.align		4
.L_6:
        /*0028*/ 	.word	index@(_Z10row_outputPfS_S_iiiii)
        /*002c*/ 	.word	0x00000000


	//----- nvinfo : EIATTR_REGCOUNT
	.align		4
.L_7:
        /*0030*/ 	.byte	0x04, 0x2f
        /*0032*/ 	.short	(.L_9 - .L_8)
	.align		4
.L_8:
        /*0034*/ 	.word	index@(_Z10col_outputPfS_S_iiiii)
        /*0038*/ 	.word	0x00000020


	//----- nvinfo : EIATTR_FRAME_SIZE
	.align		4
.L_9:
        /*003c*/ 	.byte	0x04, 0x11
        /*003e*/ 	.short	(.L_11 - .L_10)
	.align		4
.L_10:
        /*0040*/ 	.word	index@(_Z10col_outputPfS_S_iiiii)
        /*0044*/ 	.word	0x00000000


	//----- nvinfo : EIATTR_MIN_STACK_SIZE
	.align		4
.L_11:
        /*0048*/ 	.byte	0x04, 0x12
        /*004a*/ 	.short	(.L_13 - .L_12)
	.align		4
.L_12:
        /*004c*/ 	.word	index@(_Z10col_outputPfS_S_iiiii)
        /*0050*/ 	.word	0x00000000


	//----- nvinfo : EIATTR_MIN_STACK_SIZE
	.align		4
.L_13:
        /*0054*/ 	.byte	0x04, 0x12
        /*0056*/ 	.short	(.L_15 - .L_14)
	.align		4
.L_14:
        /*0058*/ 	.word	index@(_Z10row_outputPfS_S_iiiii)
        /*005c*/ 	.word	0x00000000


	//----- nvinfo : EIATTR_MIN_STACK_SIZE
	.align		4
.L_15:
        /*0060*/ 	.byte	0x04, 0x12
        /*0062*/ 	.short	(.L_17 - .L_16)
	.align		4
.L_16:
        /*0064*/ 	.word	index@(_Z7mat_mulPfS_S_iiii)
        /*0068*/ 	.word	0x00000000
.L_17:


//--------------------- .nv.compat                --------------------------
	.section	.nv.compat,"",@"SHT_CUDA_COMPAT_INFO"
	.align	4
        /*0000*/ 	.byte	0x02, 0x09, 0x00, 0x00, 0x02, 0x02, 0x01, 0x00, 0x02, 0x05, 0x05, 0x00, 0x03, 0x07, 0x01, 0x01
        /*0010*/ 	.byte	0x02, 0x03, 0x00, 0x00, 0x02, 0x06, 0x01, 0x00, 0x04, 0x0b, 0x08, 0x00, 0x09, 0x00, 0x00, 0x00
        /*0020*/ 	.byte	0x00, 0x00, 0x00, 0x00


//--------------------- .nv.info._Z10col_outputPfS_S_iiiii --------------------------
	.section	.nv.info._Z10col_outputPfS_S_iiiii,"",@"SHT_CUDA_INFO"
	.sectionflags	@""
	.align	4


	//----- nvinfo : EIATTR_CUDA_API_VERSION
	.align		4
        /*0000*/ 	.byte	0x04, 0x37
        /*0002*/ 	.short	(.L_19 - .L_18)
.L_18:
        /*0004*/ 	.word	0x00000082


	//----- nvinfo : EIATTR_KPARAM_INFO
	.align		4
.L_19:
        /*0008*/ 	.byte	0x04, 0x17
        /*000a*/ 	.short	(.L_21 - .L_20)
.L_20:
        /*000c*/ 	.word	0x00000000
        /*0010*/ 	.short	0x0007
        /*0012*/ 	.short	0x0028
        /*0014*/ 	.byte	0x00, 0xf0, 0x11, 0x00


	//----- nvinfo : EIATTR_KPARAM_INFO
	.align		4
.L_21:
        /*0018*/ 	.byte	0x04, 0x17
        /*001a*/ 	.short	(.L_23 - .L_22)
.L_22:
        /*001c*/ 	.word	0x00000000
        /*0020*/ 	.short	0x0006
        /*0022*/ 	.short	0x0024
        /*0024*/ 	.byte	0x00, 0xf0, 0x11, 0x00


	//----- nvinfo : EIATTR_KPARAM_INFO
	.align		4
.L_23:
        /*0028*/ 	.byte	0x04, 0x17
        /*002a*/ 	.short	(.L_25 - .L_24)
.L_24:
        /*002c*/ 	.word	0x00000000
        /*0030*/ 	.short	0x0005
        /*0032*/ 	.short	0x0020
        /*0034*/ 	.byte	0x00, 0xf0, 0x11, 0x00


	//----- nvinfo : EIATTR_KPARAM_INFO
	.align		4
.L_25:
        /*0038*/ 	.byte	0x04, 0x17
        /*003a*/ 	.short	(.L_27 - .L_26)
.L_26:
        /*003c*/ 	.word	0x00000000
        /*0040*/ 	.short	0x0004
        /*0042*/ 	.short	0x001c
        /*0044*/ 	.byte	0x00, 0xf0, 0x11, 0x00


	//----- nvinfo : EIATTR_KPARAM_INFO
	.align		4
.L_27:
        /*0048*/ 	.byte	0x04, 0x17
        /*004a*/ 	.short	(.L_29 - .L_28)
.L_28:
        /*004c*/ 	.word	0x00000000
        /*0050*/ 	.short	0x0003
        /*0052*/ 	.short	0x0018
        /*0054*/ 	.byte	0x00, 0xf0, 0x11, 0x00


	//----- nvinfo : EIATTR_KPARAM_INFO
	.align		4
.L_29:
        /*0058*/ 	.byte	0x04, 0x17
        /*005a*/ 	.short	(.L_31 - .L_30)
.L_30:
        /*005c*/ 	.word	0x00000000
        /*0060*/ 	.short	0x0002
        /*0062*/ 	.short	0x0010
        /*0064*/ 	.byte	0x00, 0xf5, 0x21, 0x00


	//----- nvinfo : EIATTR_KPARAM_INFO
	.align		4
.L_31:
        /*0068*/ 	.byte	0x04, 0x17
        /*006a*/ 	.short	(.L_33 - .L_32)
.L_32:
        /*006c*/ 	.word	0x00000000
        /*0070*/ 	.short	0x0001
        /*0072*/ 	.short	0x0008
        /*0074*/ 	.byte	0x00, 0xf5, 0x21, 0x00


	//----- nvinfo : EIATTR_KPARAM_INFO
	.align		4
.L_33:
        /*0078*/ 	.byte	0x04, 0x17
        /*007a*/ 	.short	(.L_35 - .L_34)
.L_34:
        /*007c*/ 	.word	0x00000000
        /*0080*/ 	.short	0x0000
        /*0082*/ 	.short	0x0000
        /*0084*/ 	.byte	0x00, 0xf5, 0x21, 0x00


	//----- nvinfo : EIATTR_SPARSE_MMA_MASK
	.align		4
.L_35:
        /*0088*/ 	.byte	0x03, 0x50
        /*008a*/ 	.short	0x0000


	//----- nvinfo : EIATTR_MAXREG_COUNT
	.align		4
        /*008c*/ 	.byte	0x03, 0x1b
        /*008e*/ 	.short	0x00ff


	//----- nvinfo : EIATTR_MERCURY_ISA_VERSION
	.align		4
        /*0090*/ 	.byte	0x03, 0x5f
        /*0092*/ 	.short	0x0101


	//----- nvinfo : EIATTR_VRC_CTA_INIT_COUNT
	.align		4
        /*0094*/ 	.byte	0x02, 0x4a
	.zero		1
	.zero		1


	//----- nvinfo : EIATTR_EXIT_INSTR_OFFSETS
	.align		4
        /*0098*/ 	.byte	0x04, 0x1c
        /*009a*/ 	.short	(.L_37 - .L_36)


	//   ....[0]....
.L_36:
        /*009c*/ 	.word	0x00000070


	//   ....[1]....
        /*00a0*/ 	.word	0x00000890


	//----- nvinfo : EIATTR_CBANK_PARAM_SIZE
	.align		4
.L_37:
        /*00a4*/ 	.byte	0x03, 0x19
        /*00a6*/ 	.short	0x002c


	//----- nvinfo : EIATTR_PARAM_CBANK
	.align		4
        /*00a8*/ 	.byte	0x04, 0x0a
        /*00aa*/ 	.short	(.L_39 - .L_38)
	.align		4
.L_38:
        /*00ac*/ 	.word	index@(.nv.constant0._Z10col_outputPfS_S_iiiii)
        /*00b0*/ 	.short	0x0380
        /*00b2*/ 	.short	0x002c


	//----- nvinfo : EIATTR_SW_WAR
	.align		4
.L_39:
        /*00b4*/ 	.byte	0x04, 0x36
        /*00b6*/ 	.short	(.L_41 - .L_40)
.L_40:
        /*00b8*/ 	.word	0x00000008
.L_41:


//--------------------- .nv.info._Z10row_outputPfS_S_iiiii --------------------------
	.section	.nv.info._Z10row_outputPfS_S_iiiii,"",@"SHT_CUDA_INFO"
	.sectionflags	@""
	.align	4


	//----- nvinfo : EIATTR_CUDA_API_VERSION
	.align		4
        /*0000*/ 	.byte	0x04, 0x37
        /*0002*/ 	.short	(.L_43 - .L_42)
.L_42:
        /*0004*/ 	.word	0x00000082


	//----- nvinfo : EIATTR_KPARAM_INFO
	.align		4
.L_43:
        /*0008*/ 	.byte	0x04, 0x17
        /*000a*/ 	.short	(.L_45 - .L_44)
.L_44:
        /*000c*/ 	.word	0x00000000
        /*0010*/ 	.short	0x0007
        /*0012*/ 	.short	0x0028
        /*0014*/ 	.byte	0x00, 0xf0, 0x11, 0x00


	//----- nvinfo : EIATTR_KPARAM_INFO
	.align		4
.L_45:
        /*0018*/ 	.byte	0x04, 0x17
        /*001a*/ 	.short	(.L_47 - .L_46)
.L_46:
        /*001c*/ 	.word	0x00000000
        /*0020*/ 	.short	0x0006
        /*0022*/ 	.short	0x0024
        /*0024*/ 	.byte	0x00, 0xf0, 0x11, 0x00


	//----- nvinfo : EIATTR_KPARAM_INFO
	.align		4
.L_47:
        /*0028*/ 	.byte	0x04, 0x17
        /*002a*/ 	.short	(.L_49 - .L_48)
.L_48:
        /*002c*/ 	.word	0x00000000
        /*0030*/ 	.short	0x0005
        /*0032*/ 	.short	0x0020
        /*0034*/ 	.byte	0x00, 0xf0, 0x11, 0x00


	//----- nvinfo : EIATTR_KPARAM_INFO
	.align		4
.L_49:
        /*0038*/ 	.byte	0x04, 0x17
        /*003a*/ 	.short	(.L_51 - .L_50)
.L_50:
        /*003c*/ 	.word	0x00000000
        /*0040*/ 	.short	0x0004
        /*0042*/ 	.short	0x001c
        /*0044*/ 	.byte	0x00, 0xf0, 0x11, 0x00


	//----- nvinfo : EIATTR_KPARAM_INFO
	.align		4
.L_51:
        /*0048*/ 	.byte	0x04, 0x17
        /*004a*/ 	.short	(.L_53 - .L_52)
.L_52:
        /*004c*/ 	.word	0x00000000
        /*0050*/ 	.short	0x0003
        /*0052*/ 	.short	0x0018
        /*0054*/ 	.byte	0x00, 0xf0, 0x11, 0x00


	//----- nvinfo : EIATTR_KPARAM_INFO
	.align		4
.L_53:
        /*0058*/ 	.byte	0x04, 0x17
        /*005a*/ 	.short	(.L_55 - .L_54)
.L_54:
        /*005c*/ 	.word	0x00000000
        /*0060*/ 	.short	0x0002
        /*0062*/ 	.short	0x0010
        /*0064*/ 	.byte	0x00, 0xf5, 0x21, 0x00


	//----- nvinfo : EIATTR_KPARAM_INFO
	.align		4
.L_55:
        /*0068*/ 	.byte	0x04, 0x17
        /*006a*/ 	.short	(.L_57 - .L_56)
.L_56:
        /*006c*/ 	.word	0x00000000
        /*0070*/ 	.short	0x0001
        /*0072*/ 	.short	0x0008
        /*0074*/ 	.byte	0x00, 0xf5, 0x21, 0x00


	//----- nvinfo : EIATTR_KPARAM_INFO
	.align		4
.L_57:
        /*0078*/ 	.byte	0x04, 0x17
        /*007a*/ 	.short	(.L_59 - .L_58)
.L_58:
        /*007c*/ 	.word	0x00000000
        /*0080*/ 	.short	0x0000
        /*0082*/ 	.short	0x0000
        /*0084*/ 	.byte	0x00, 0xf5, 0x21, 0x00


	//----- nvinfo : EIATTR_SPARSE_MMA_MASK
	.align		4
.L_59:
        /*0088*/ 	.byte	0x03, 0x50
        /*008a*/ 	.short	0x0000


	//----- nvinfo : EIATTR_MAXREG_COUNT
	.align		4
        /*008c*/ 	.byte	0x03, 0x1b
        /*008e*/ 	.short	0x00ff


	//----- nvinfo : EIATTR_MERCURY_ISA_VERSION
	.align		4
        /*0090*/ 	.byte	0x03, 0x5f
        /*0092*/ 	.short	0x0101


	//----- nvinfo : EIATTR_VRC_CTA_INIT_COUNT
	.align		4
        /*0094*/ 	.byte	0x02, 0x4a
	.zero		1
	.zero		1


	//----- nvinfo : EIATTR_EXIT_INSTR_OFFSETS
	.align		4
        /*0098*/ 	.byte	0x04, 0x1c
        /*009a*/ 	.short	(.L_61 - .L_60)


	//   ....[0]....
.L_60:
        /*009c*/ 	.word	0x00000070


	//   ....[1]....
        /*00a0*/ 	.word	0x00000810


	//----- nvinfo : EIATTR_CBANK_PARAM_SIZE
	.align		4
.L_61:
        /*00a4*/ 	.byte	0x03, 0x19
        /*00a6*/ 	.short	0x002c


	//----- nvinfo : EIATTR_PARAM_CBANK
	.align		4
        /*00a8*/ 	.byte	0x04, 0x0a
        /*00aa*/ 	.short	(.L_63 - .L_62)
	.align		4
.L_62:
        /*00ac*/ 	.word	index@(.nv.constant0._Z10row_outputPfS_S_iiiii)
        /*00b0*/ 	.short	0x0380
        /*00b2*/ 	.short	0x002c


	//----- nvinfo : EIATTR_SW_WAR
	.align		4
.L_63:
        /*00b4*/ 	.byte	0x04, 0x36
        /*00b6*/ 	.short	(.L_65 - .L_64)
.L_64:
        /*00b8*/ 	.word	0x00000008
.L_65:


//--------------------- .nv.info._Z7mat_mulPfS_S_iiii --------------------------
	.section	.nv.info._Z7mat_mulPfS_S_iiii,"",@"SHT_CUDA_INFO"
	.sectionflags	@""
	.align	4


	//----- nvinfo : EIATTR_CUDA_API_VERSION
	.align		4
        /*0000*/ 	.byte	0x04, 0x37
        /*0002*/ 	.short	(.L_67 - .L_66)
.L_66:
        /*0004*/ 	.word	0x00000082


	//----- nvinfo : EIATTR_KPARAM_INFO
	.align		4
.L_67:
        /*0008*/ 	.byte	0x04, 0x17
        /*000a*/ 	.short	(.L_69 - .L_68)
.L_68:
        /*000c*/ 	.word	0x00000000
        /*0010*/ 	.short	0x0006
        /*0012*/ 	.short	0x0024
        /*0014*/ 	.byte	0x00, 0xf0, 0x11, 0x00


	//----- nvinfo : EIATTR_KPARAM_INFO
	.align		4
.L_69:
        /*0018*/ 	.byte	0x04, 0x17
        /*001a*/ 	.short	(.L_71 - .L_70)
.L_70:
        /*001c*/ 	.word	0x00000000
        /*0020*/ 	.short	0x0005
        /*0022*/ 	.short	0x0020
        /*0024*/ 	.byte	0x00, 0xf0, 0x11, 0x00


	//----- nvinfo : EIATTR_KPARAM_INFO
	.align		4
.L_71:
        /*0028*/ 	.byte	0x04, 0x17
        /*002a*/ 	.short	(.L_73 - .L_72)
.L_72:
        /*002c*/ 	.word	0x00000000
        /*0030*/ 	.short	0x0004
        /*0032*/ 	.short	0x001c
        /*0034*/ 	.byte	0x00, 0xf0, 0x11, 0x00


	//----- nvinfo : EIATTR_KPARAM_INFO
	.align		4
.L_73:
        /*0038*/ 	.byte	0x04, 0x17
        /*003a*/ 	.short	(.L_75 - .L_74)
.L_74:
        /*003c*/ 	.word	0x00000000
        /*0040*/ 	.short	0x0003
        /*0042*/ 	.short	0x0018
        /*0044*/ 	.byte	0x00, 0xf0, 0x11, 0x00


	//----- nvinfo : EIATTR_KPARAM_INFO
	.align		4
.L_75:
        /*0048*/ 	.byte	0x04, 0x17
        /*004a*/ 	.short	(.L_77 - .L_76)
.L_76:
        /*004c*/ 	.word	0x00000000
        /*0050*/ 	.short	0x0002
        /*0052*/ 	.short	0x0010
        /*0054*/ 	.byte	0x00, 0xf5, 0x21, 0x00


	//----- nvinfo : EIATTR_KPARAM_INFO
	.align		4
.L_77:
        /*0058*/ 	.byte	0x04, 0x17
        /*005a*/ 	.short	(.L_79 - .L_78)
.L_78:
        /*005c*/ 	.word	0x00000000
        /*0060*/ 	.short	0x0001
        /*0062*/ 	.short	0x0008
        /*0064*/ 	.byte	0x00, 0xf5, 0x21, 0x00


	//----- nvinfo : EIATTR_KPARAM_INFO
	.align		4
.L_79:
        /*0068*/ 	.byte	0x04, 0x17
        /*006a*/ 	.short	(.L_81 - .L_80)
.L_80:
        /*006c*/ 	.word	0x00000000
        /*0070*/ 	.short	0x0000
        /*0072*/ 	.short	0x0000
        /*0074*/ 	.byte	0x00, 0xf5, 0x21, 0x00


	//----- nvinfo : EIATTR_SPARSE_MMA_MASK
	.align		4
.L_81:
        /*0078*/ 	.byte	0x03, 0x50
        /*007a*/ 	.short	0x0000


	//----- nvinfo : EIATTR_MAXREG_COUNT
	.align		4
        /*007c*/ 	.byte	0x03, 0x1b
        /*007e*/ 	.short	0x00ff


	//----- nvinfo : EIATTR_MERCURY_ISA_VERSION
	.align		4
        /*0080*/ 	.byte	0x03, 0x5f
        /*0082*/ 	.short	0x0101


	//----- nvinfo : EIATTR_VRC_CTA_INIT_COUNT
	.align		4
        /*0084*/ 	.byte	0x02, 0x4a
	.zero		1
	.zero		1


	//----- nvinfo : EIATTR_EXIT_INSTR_OFFSETS
	.align		4
        /*0088*/ 	.byte	0x04, 0x1c
        /*008a*/ 	.short	(.L_83 - .L_82)


	//   ....[0]....
.L_82:
        /*008c*/ 	.word	0x000000d0


	//   ....[1]....
        /*0090*/ 	.word	0x00000850


	//----- nvinfo : EIATTR_CBANK_PARAM_SIZE
	.align		4
.L_83:
        /*0094*/ 	.byte	0x03, 0x19
        /*0096*/ 	.short	0x0028


	//----- nvinfo : EIATTR_PARAM_CBANK
	.align		4
        /*0098*/ 	.byte	0x04, 0x0a
        /*009a*/ 	.short	(.L_85 - .L_84)
	.align		4
.L_84:
        /*009c*/ 	.word	index@(.nv.constant0._Z7mat_mulPfS_S_iiii)
        /*00a0*/ 	.short	0x0380
        /*00a2*/ 	.short	0x0028


	//----- nvinfo : EIATTR_SW_WAR
	.align		4
.L_85:
        /*00a4*/ 	.byte	0x04, 0x36
        /*00a6*/ 	.short	(.L_87 - .L_86)
.L_86:
        /*00a8*/ 	.word	0x00000008
.L_87:


//--------------------- .nv.callgraph             --------------------------
	.section	.nv.callgraph,"",@"SHT_CUDA_CALLGRAPH"
	.align	4
	.sectionentsize	8
	.align		4
        /*0000*/ 	.word	0x00000000
	.align		4
        /*0004*/ 	.word	0xffffffff
	.align		4
        /*0008*/ 	.word	0x00000000
	.align		4
        /*000c*/ 	.word	0xfffffffe
	.align		4
        /*0010*/ 	.word	0x00000000
	.align		4
        /*0014*/ 	.word	0xfffffffd
	.align		4
        /*0018*/ 	.word	0x00000000
	.align		4
        /*001c*/ 	.word	0xfffffffc


//--------------------- .text._Z10col_outputPfS_S_iiiii --------------------------
	.section	.text._Z10col_outputPfS_S_iiiii,"ax",@progbits
	.align	128
        .global         _Z10col_outputPfS_S_iiiii
        .type           _Z10col_outputPfS_S_iiiii,@function
        .size           _Z10col_outputPfS_S_iiiii,(.L_x_15 - _Z10col_outputPfS_S_iiiii)
        .other          _Z10col_outputPfS_S_iiiii,@"STO_CUDA_ENTRY STV_DEFAULT"
_Z10col_outputPfS_S_iiiii:
.text._Z10col_outputPfS_S_iiiii:
[----:B------:R-:W-:Y:S01]  /*0000*/  LDC R1, c[0x0][0x37c] ;  /* 0x0000df00ff017b82 */ /* 0x000fe20000000800 */
[----:B------:R-:W0:Y:S07]  /*0010*/  S2R R3, SR_TID.X ;  /* 0x0000000000037919 */ /* 0x000e2e0000002100 */
[----:B------:R-:W0:Y:S01]  /*0020*/  S2UR UR4, SR_CTAID.X ;  /* 0x00000000000479c3 */ /* 0x000e220000002500 */
[----:B------:R-:W1:Y:S07]  /*0030*/  LDCU UR5, c[0x0][0x398] ;  /* 0x00007300ff0577ac */ /* 0x000e6e0008000800 */
[----:B------:R-:W0:Y:S02]  /*0040*/  LDC R0, c[0x0][0x360] ;  /* 0x0000d800ff007b82 */ /* 0x000e240000000800 */
[----:B0-----:R-:W-:-:S05]  /*0050*/  IMAD R0, R0, UR4, R3 ;  /* 0x0000000400007c24 */ /* 0x001fca000f8e0203 */
[----:B-1----:R-:W-:-:S13]  /*0060*/  ISETP.GE.AND P0, PT, R0, UR5, PT ;  /* 0x0000000500007c0c */ /* 0x002fda000bf06270 */
[----:B------:R-:W-:Y:S05]  /*0070*/  @P0 EXIT ;  /* 0x000000000000094d */ /* 0x000fea0003800000 */
[----:B------:R-:W0:Y:S01]  /*0080*/  LDC R15, c[0x0][0x39c] ;  /* 0x0000e700ff0f7b82 */ /* 0x000e220000000800 */
[----:B------:R-:W1:Y:S01]  /*0090*/  LDCU.64 UR6, c[0x0][0x358] ;  /* 0x00006b00ff0677ac */ /* 0x000e620008000a00 */
[----:B------:R-:W-:Y:S01]  /*00a0*/  HFMA2 R29, -RZ, RZ, 0, 0 ;  /* 0x00000000ff1d7431 */ /* 0x000fe200000001ff */
[----:B0-----:R-:W-:-:S13]  /*00b0*/  ISETP.GE.AND P0, PT, R15, 0x1, PT ;  /* 0x000000010f00780c */ /* 0x001fda0003f06270 */
[----:B-1----:R-:W-:Y:S05]  /*00c0*/  @!P0 BRA `(.L_x_0) ;  /* 0x0000000400d88947 */ /* 0x002fea0003800000 */
[C---:B------:R-:W-:Y:S01]  /*00d0*/  ISETP.GE.U32.AND P1, PT, R15.reuse, 0x8, PT ;  /* 0x000000080f00780c */ /* 0x040fe20003f26070 */
[----:B------:R-:W-:Y:S01]  /*00e0*/  IMAD R16, R0, R15, RZ ;  /* 0x0000000f00107224 */ /* 0x000fe200078e02ff */
[----:B------:R-:W-:Y:S02]  /*00f0*/  LOP3.LUT R25, R15, 0x7, RZ, 0xc0, !PT ;  /* 0x000000070f197812 */ /* 0x000fe400078ec0ff */
[----:B------:R-:W-:Y:S02]  /*0100*/  MOV R29, RZ ;  /* 0x000000ff001d7202 */ /* 0x000fe40000000f00 */
[----:B------:R-:W-:Y:S02]  /*0110*/  ISETP.NE.AND P0, PT, R25, RZ, PT ;  /* 0x000000ff1900720c */ /* 0x000fe40003f05270 */
[----:B------:R-:W-:-:S05]  /*0120*/  MOV R17, RZ ;  /* 0x000000ff00117202 */ /* 0x000fca0000000f00 */
[----:B------:R-:W-:Y:S06]  /*0130*/  @!P1 BRA `(.L_x_1) ;  /* 0x0000000000cc9947 */ /* 0x000fec0003800000 */
[----:B------:R-:W0:Y:S01]  /*0140*/  LDCU.64 UR4, c[0x0][0x380] ;  /* 0x00007000ff0477ac */ /* 0x000e220008000a00 */
[----:B------:R-:W-:Y:S01]  /*0150*/  LOP3.LUT R17, R15, 0x7ffffff8, RZ, 0xc0, !PT ;  /* 0x7ffffff80f117812 */ /* 0x000fe200078ec0ff */
[----:B------:R-:W-:Y:S01]  /*0160*/  HFMA2 R29, -RZ, RZ, 0, 0 ;  /* 0x00000000ff1d7431 */ /* 0x000fe200000001ff */
[----:B------:R-:W-:Y:S01]  /*0170*/  MOV R14, R16 ;  /* 0x00000010000e7202 */ /* 0x000fe20000000f00 */
[----:B------:R-:W1:Y:S01]  /*0180*/  LDCU UR8, c[0x0][0x3a8] ;  /* 0x00007500ff0877ac */ /* 0x000e620008000800 */
[----:B------:R-:W-:Y:S01]  /*0190*/  IADD3 R19, PT, PT, -R17, RZ, RZ ;  /* 0x000000ff11137210 */ /* 0x000fe20007ffe1ff */
[----:B0-----:R-:W-:Y:S01]  /*01a0*/  UIADD3 UR4, UP0, UPT, UR4, 0x10, URZ ;  /* 0x0000001004047890 */ /* 0x001fe2000ff1e0ff */
[----:B-1----:R-:W-:-:S03]  /*01b0*/  MOV R18, UR8 ;  /* 0x0000000800127c02 */ /* 0x002fc60008000f00 */
[----:B------:R-:W-:-:S12]  /*01c0*/  UIADD3.X UR5, UPT, UPT, URZ, UR5, URZ, UP0, !UPT ;  /* 0x00000005ff057290 */ /* 0x000fd800087fe4ff */
.L_x_2:
[----:B------:R-:W0:Y:S01]  /*01d0*/  LDC.64 R10, c[0x0][0x388] ;  /* 0x0000e200ff0a7b82 */ /* 0x000e220000000a00 */
[----:B------:R-:W-:Y:S02]  /*01e0*/  MOV R2, UR4 ;  /* 0x0000000400027c02 */ /* 0x000fe40008000f00 */
[----:B------:R-:W-:-:S03]  /*01f0*/  MOV R3, UR5 ;  /* 0x0000000500037c02 */ /* 0x000fc60008000f00 */
[----:B------:R-:W-:Y:S02]  /*0200*/  IMAD.WIDE R2, R14, 0x4, R2 ;  /* 0x000000040e027825 */ /* 0x000fe400078e0202 */
[----:B------:R-:W1:Y:S03]  /*0210*/  LDC R21, c[0x0][0x3a4] ;  /* 0x0000e900ff157b82 */ /* 0x000e660000000800 */
[----:B------:R-:W2:Y:S04]  /*0220*/  LDG.E R26, desc[UR6][R2.64+-0x10] ;  /* 0xfffff006021a7981 */ /* 0x000ea8000c1e1900 */
[----:B------:R-:W3:Y:S04]  /*0230*/  LDG.E R23, desc[UR6][R2.64+-0xc] ;  /* 0xfffff40602177981 */ /* 0x000ee8000c1e1900 */
[----:B------:R-:W4:Y:S01]  /*0240*/  LDG.E R27, desc[UR6][R2.64+-0x8] ;  /* 0xfffff806021b7981 */ /* 0x000f22000c1e1900 */
[----:B0-----:R-:W-:-:S03]  /*0250*/  IMAD.WIDE R10, R18, 0x4, R10 ;  /* 0x00000004120a7825 */ /* 0x001fc600078e020a */
[----:B------:R-:W5:Y:S04]  /*0260*/  LDG.E R28, desc[UR6][R2.64+-0x4] ;  /* 0xfffffc06021c7981 */ /* 0x000f68000c1e1900 */
[----:B------:R0:W2:Y:S01]  /*0270*/  LDG.E R22, desc[UR6][R10.64] ;  /* 0x000000060a167981 */ /* 0x0000a2000c1e1900 */
[----:B-1----:R-:W-:-:S05]  /*0280*/  IMAD.WIDE R12, R21, 0x4, R10 ;  /* 0x00000004150c7825 */ /* 0x002fca00078e020a */
[----:B------:R1:W3:Y:S01]  /*0290*/  LDG.E R20, desc[UR6][R12.64] ;  /* 0x000000060c147981 */ /* 0x0002e2000c1e1900 */
[----:B------:R-:W-:-:S05]  /*02a0*/  IMAD.WIDE R4, R21, 0x4, R12 ;  /* 0x0000000415047825 */ /* 0x000fca00078e020c */
[----:B------:R1:W4:Y:S01]  /*02b0*/  LDG.E R24, desc[UR6][R4.64] ;  /* 0x0000000604187981 */ /* 0x000322000c1e1900 */
[----:B------:R-:W-:-:S04]  /*02c0*/  IMAD.WIDE R6, R21, 0x4, R4 ;  /* 0x0000000415067825 */ /* 0x000fc800078e0204 */
[C---:B------:R-:W-:Y:S02]  /*02d0*/  IMAD.WIDE R8, R21.reuse, 0x4, R6 ;  /* 0x0000000415087825 */ /* 0x040fe400078e0206 */
[----:B------:R-:W5:Y:S02]  /*02e0*/  LDG.E R7, desc[UR6][R6.64] ;  /* 0x0000000606077981 */ /* 0x000f64000c1e1900 */
[C---:B0-----:R-:W-:Y:S02]  /*02f0*/  IMAD.WIDE R10, R21.reuse, 0x4, R8 ;  /* 0x00000004150a7825 */ /* 0x041fe400078e0208 */
[----:B------:R-:W5:Y:S02]  /*0300*/  LDG.E R9, desc[UR6][R8.64] ;  /* 0x0000000608097981 */ /* 0x000f64000c1e1900 */
[C---:B-1----:R-:W-:Y:S02]  /*0310*/  IMAD.WIDE R12, R21.reuse, 0x4, R10 ;  /* 0x00000004150c7825 */ /* 0x042fe400078e020a */
[----:B------:R-:W5:Y:S04]  /*0320*/  LDG.E R6, desc[UR6][R2.64+0x4] ;  /* 0x0000040602067981 */ /* 0x000f68000c1e1900 */
[----:B------:R-:W5:Y:S01]  /*0330*/  LDG.E R11, desc[UR6][R10.64] ;  /* 0x000000060a0b7981 */ /* 0x000f62000c1e1900 */
[----:B------:R-:W-:-:S03]  /*0340*/  IMAD.WIDE R4, R21, 0x4, R12 ;  /* 0x0000000415047825 */ /* 0x000fc600078e020c */
[----:B------:R-:W5:Y:S04]  /*0350*/  LDG.E R8, desc[UR6][R2.64+0x8] ;  /* 0x0000080602087981 */ /* 0x000f68000c1e1900 */
[----:B------:R-:W5:Y:S04]  /*0360*/  LDG.E R5, desc[UR6][R4.64] ;  /* 0x0000000604057981 */ /* 0x000f68000c1e1900 */
[----:B------:R-:W5:Y:S01]  /*0370*/  LDG.E R10, desc[UR6][R2.64+0xc] ;  /* 0x00000c06020a7981 */ /* 0x000f62000c1e1900 */
[----:B--2---:R-:W-:-:S03]  /*0380*/  FFMA R22, R26, R22, R29 ;  /* 0x000000161a167223 */ /* 0x004fc6000000001d */
[----:B------:R-:W2:Y:S04]  /*0390*/  LDG.E R26, desc[UR6][R2.64] ;  /* 0x00000006021a7981 */ /* 0x000ea8000c1e1900 */
[----:B------:R-:W2:Y:S01]  /*03a0*/  LDG.E R29, desc[UR6][R12.64] ;  /* 0x000000060c1d7981 */ /* 0x000ea2000c1e1900 */
[----:B---3--:R-:W-:Y:S01]  /*03b0*/  FFMA R20, R23, R20, R22 ;  /* 0x0000001417147223 */ /* 0x008fe20000000016 */
[----:B------:R-:W-:-:S03]  /*03c0*/  IADD3 R19, PT, PT, R19, 0x8, RZ ;  /* 0x0000000813137810 */ /* 0x000fc60007ffe0ff */
[----:B----4-:R-:W-:Y:S01]  /*03d0*/  FFMA R27, R27, R24, R20 ;  /* 0x000000181b1b7223 */ /* 0x010fe20000000014 */
[----:B------:R-:W-:-:S03]  /*03e0*/  ISETP.NE.AND P1, PT, R19, RZ, PT ;  /* 0x000000ff1300720c */ /* 0x000fc60003f25270 */
[----:B-----5:R-:W-:Y:S01]  /*03f0*/  FFMA R7, R28, R7, R27 ;  /* 0x000000071c077223 */ /* 0x020fe2000000001b */
[----:B------:R-:W-:Y:S02]  /*0400*/  LEA R18, R21, R18, 0x3 ;  /* 0x0000001215127211 */ /* 0x000fe400078e18ff */
[----:B------:R-:W-:Y:S01]  /*0410*/  IADD3 R14, PT, PT, R14, 0x8, RZ ;  /* 0x000000080e0e7810 */ /* 0x000fe20007ffe0ff */
[----:B--2---:R-:W-:-:S04]  /*0420*/  FFMA R7, R26, R9, R7 ;  /* 0x000000091a077223 */ /* 0x004fc80000000007 */
[----:B------:R-:W-:-:S04]  /*0430*/  FFMA R7, R6, R11, R7 ;  /* 0x0000000b06077223 */ /* 0x000fc80000000007 */
[----:B------:R-:W-:-:S04]  /*0440*/  FFMA R29, R8, R29, R7 ;  /* 0x0000001d081d7223 */ /* 0x000fc80000000007 */
[----:B------:R-:W-:Y:S01]  /*0450*/  FFMA R29, R10, R5, R29 ;  /* 0x000000050a1d7223 */ /* 0x000fe2000000001d */
[----:B------:R-:W-:Y:S06]  /*0460*/  @P1 BRA `(.L_x_2) ;  /* 0xfffffffc00581947 */ /* 0x000fec000383ffff */
.L_x_1:
[----:B------:R-:W-:Y:S05]  /*0470*/  @!P0 BRA `(.L_x_0) ;  /* 0x0000000000ec8947 */ /* 0x000fea0003800000 */
[----:B------:R-:W-:Y:S02]  /*0480*/  ISETP.GE.U32.AND P0, PT, R25, 0x4, PT ;  /* 0x000000041900780c */ /* 0x000fe40003f06070 */
[----:B------:R-:W-:-:S04]  /*0490*/  LOP3.LUT R14, R15, 0x3, RZ, 0xc0, !PT ;  /* 0x000000030f0e7812 */ /* 0x000fc800078ec0ff */
[----:B------:R-:W-:-:S07]  /*04a0*/  ISETP.NE.AND P1, PT, R14, RZ, PT ;  /* 0x000000ff0e00720c */ /* 0x000fce0003f25270 */
[----:B------:R-:W-:Y:S06]  /*04b0*/  @!P0 BRA `(.L_x_3) ;  /* 0x0000000000608947 */ /* 0x000fec0003800000 */
[----:B------:R-:W0:Y:S01]  /*04c0*/  LDC R19, c[0x0][0x3a4] ;  /* 0x0000e900ff137b82 */ /* 0x000e220000000800 */
[----:B------:R-:W-:-:S07]  /*04d0*/  IADD3 R5, PT, PT, R16, R17, RZ ;  /* 0x0000001110057210 */ /* 0x000fce0007ffe0ff */
[----:B------:R-:W0:Y:S08]  /*04e0*/  LDC R4, c[0x0][0x3a8] ;  /* 0x0000ea00ff047b82 */ /* 0x000e300000000800 */
[----:B------:R-:W1:Y:S08]  /*04f0*/  LDC.64 R8, c[0x0][0x388] ;  /* 0x0000e200ff087b82 */ /* 0x000e700000000a00 */
[----:B------:R-:W2:Y:S01]  /*0500*/  LDC.64 R2, c[0x0][0x380] ;  /* 0x0000e000ff027b82 */ /* 0x000ea20000000a00 */
[----:B0-----:R-:W-:-:S04]  /*0510*/  IMAD R7, R17, R19, R4 ;  /* 0x0000001311077224 */ /* 0x001fc800078e0204 */
[----:B-1----:R-:W-:-:S04]  /*0520*/  IMAD.WIDE R8, R7, 0x4, R8 ;  /* 0x0000000407087825 */ /* 0x002fc800078e0208 */
[----:B------:R-:W-:Y:S02]  /*0530*/  IMAD.WIDE R10, R19, 0x4, R8 ;  /* 0x00000004130a7825 */ /* 0x000fe400078e0208 */
[----:B------:R-:W3:Y:S02]  /*0540*/  LDG.E R8, desc[UR6][R8.64] ;  /* 0x0000000608087981 */ /* 0x000ee4000c1e1900 */
[----:B--2---:R-:W-:-:S04]  /*0550*/  IMAD.WIDE R2, R5, 0x4, R2 ;  /* 0x0000000405027825 */ /* 0x004fc800078e0202 */
[C---:B------:R-:W-:Y:S01]  /*0560*/  IMAD.WIDE R6, R19.reuse, 0x4, R10 ;  /* 0x0000000413067825 */ /* 0x040fe200078e020a */
[----:B------:R-:W3:Y:S04]  /*0570*/  LDG.E R12, desc[UR6][R2.64] ;  /* 0x00000006020c7981 */ /* 0x000ee8000c1e1900 */
[----:B------:R-:W2:Y:S01]  /*0580*/  LDG.E R10, desc[UR6][R10.64] ;  /* 0x000000060a0a7981 */ /* 0x000ea2000c1e1900 */
[----:B------:R-:W-:-:S03]  /*0590*/  IMAD.WIDE R4, R19, 0x4, R6 ;  /* 0x0000000413047825 */ /* 0x000fc600078e0206 */
[----:B------:R-:W2:Y:S04]  /*05a0*/  LDG.E R13, desc[UR6][R2.64+0x4] ;  /* 0x00000406020d7981 */ /* 0x000ea8000c1e1900 */
[----:B------:R-:W4:Y:S04]  /*05b0*/  LDG.E R18, desc[UR6][R6.64] ;  /* 0x0000000606127981 */ /* 0x000f28000c1e1900 */
[----:B------:R-:W4:Y:S04]  /*05c0*/  LDG.E R19, desc[UR6][R2.64+0x8] ;  /* 0x0000080602137981 */ /* 0x000f28000c1e1900 */
[----:B------:R-:W5:Y:S04]  /*05d0*/  LDG.E R21, desc[UR6][R2.64+0xc] ;  /* 0x00000c0602157981 */ /* 0x000f68000c1e1900 */
[----:B------:R-:W5:Y:S01]  /*05e0*/  LDG.E R4, desc[UR6][R4.64] ;  /* 0x0000000604047981 */ /* 0x000f62000c1e1900 */
[----:B------:R-:W-:Y:S01]  /*05f0*/  IADD3 R17, PT, PT, R17, 0x4, RZ ;  /* 0x0000000411117810 */ /* 0x000fe20007ffe0ff */
[----:B---3--:R-:W-:-:S04]  /*0600*/  FFMA R12, R12, R8, R29 ;  /* 0x000000080c0c7223 */ /* 0x008fc8000000001d */
[----:B--2---:R-:W-:-:S04]  /*0610*/  FFMA R12, R13, R10, R12 ;  /* 0x0000000a0d0c7223 */ /* 0x004fc8000000000c */
[----:B----4-:R-:W-:-:S04]  /*0620*/  FFMA R12, R19, R18, R12 ;  /* 0x00000012130c7223 */ /* 0x010fc8000000000c */
[----:B-----5:R-:W-:-:S07]  /*0630*/  FFMA R29, R21, R4, R12 ;  /* 0x00000004151d7223 */ /* 0x020fce000000000c */
.L_x_3:
[----:B------:R-:W-:Y:S05]  /*0640*/  @!P1 BRA `(.L_x_0) ;  /* 0x0000000000789947 */ /* 0x000fea0003800000 */
[----:B------:R-:W-:Y:S01]  /*0650*/  ISETP.NE.AND P0, PT, R14, 0x1, PT ;  /* 0x000000010e00780c */ /* 0x000fe20003f05270 */
[----:B------:R-:W0:Y:S01]  /*0660*/  LDC.64 R10, c[0x0][0x388] ;  /* 0x0000e200ff0a7b82 */ /* 0x000e220000000a00 */
[----:B------:R-:W-:-:S04]  /*0670*/  LOP3.LUT R15, R15, 0x1, RZ, 0xc0, !PT ;  /* 0x000000010f0f7812 */ /* 0x000fc800078ec0ff */
[----:B------:R-:W-:-:S03]  /*0680*/  ISETP.NE.U32.AND P1, PT, R15, 0x1, PT ;  /* 0x000000010f00780c */ /* 0x000fc60003f25070 */
[----:B------:R-:W1:Y:S08]  /*0690*/  LDC.64 R6, c[0x0][0x380] ;  /* 0x0000e000ff067b82 */ /* 0x000e700000000a00 */
[----:B------:R-:W2:Y:S08]  /*06a0*/  @P0 LDC R8, c[0x0][0x3a4] ;  /* 0x0000e900ff080b82 */ /* 0x000eb00000000800 */
[----:B------:R-:W2:Y:S08]  /*06b0*/  @P0 LDC R9, c[0x0][0x3a8] ;  /* 0x0000ea00ff090b82 */ /* 0x000eb00000000800 */
[----:B------:R-:W3:Y:S08]  /*06c0*/  @!P1 LDC R12, c[0x0][0x3a4] ;  /* 0x0000e900ff0c9b82 */ /* 0x000ef00000000800 */
[----:B------:R-:W3:Y:S08]  /*06d0*/  @!P1 LDC R15, c[0x0][0x3a8] ;  /* 0x0000ea00ff0f9b82 */ /* 0x000ef00000000800 */
[----:B------:R-:W4:Y:S01]  /*06e0*/  LDC.64 R4, c[0x0][0x380] ;  /* 0x0000e000ff047b82 */ /* 0x000f220000000a00 */
[----:B--2---:R-:W-:Y:S01]  /*06f0*/  @P0 IMAD R13, R17, R8, R9 ;  /* 0x00000008110d0224 */ /* 0x004fe200078e0209 */
[----:B------:R-:W-:-:S02]  /*0700*/  @P0 IADD3 R9, PT, PT, R16, R17, RZ ;  /* 0x0000001110090210 */ /* 0x000fc40007ffe0ff */
[----:B------:R-:W-:Y:S01]  /*0710*/  @P0 IADD3 R17, PT, PT, R17, 0x2, RZ ;  /* 0x0000000211110810 */ /* 0x000fe20007ffe0ff */
[----:B0-----:R-:W-:-:S03]  /*0720*/  @P0 IMAD.WIDE R10, R13, 0x4, R10 ;  /* 0x000000040d0a0825 */ /* 0x001fc600078e020a */
[----:B------:R-:W0:Y:S01]  /*0730*/  LDC.64 R2, c[0x0][0x388] ;  /* 0x0000e200ff027b82 */ /* 0x000e220000000a00 */
[----:B-1----:R-:W-:Y:S01]  /*0740*/  @P0 IMAD.WIDE R6, R9, 0x4, R6 ;  /* 0x0000000409060825 */ /* 0x002fe200078e0206 */
[----:B------:R-:W-:Y:S01]  /*0750*/  @!P1 IADD3 R13, PT, PT, R16, R17, RZ ;  /* 0x00000011100d9210 */ /* 0x000fe20007ffe0ff */
[----:B------:R-:W2:Y:S02]  /*0760*/  @P0 LDG.E R14, desc[UR6][R10.64] ;  /* 0x000000060a0e0981 */ /* 0x000ea4000c1e1900 */
[----:B------:R-:W-:-:S04]  /*0770*/  @P0 IMAD.WIDE R8, R8, 0x4, R10 ;  /* 0x0000000408080825 */ /* 0x000fc800078e020a */
[----:B---3--:R-:W-:Y:S02]  /*0780*/  @!P1 IMAD R17, R17, R12, R15 ;  /* 0x0000000c11119224 */ /* 0x008fe400078e020f */
[----:B------:R-:W2:Y:S04]  /*0790*/  @P0 LDG.E R12, desc[UR6][R6.64] ;  /* 0x00000006060c0981 */ /* 0x000ea8000c1e1900 */
[----:B------:R-:W3:Y:S01]  /*07a0*/  @P0 LDG.E R15, desc[UR6][R6.64+0x4] ;  /* 0x00000406060f0981 */ /* 0x000ee2000c1e1900 */
[----:B----4-:R-:W-:-:S03]  /*07b0*/  @!P1 IMAD.WIDE R4, R13, 0x4, R4 ;  /* 0x000000040d049825 */ /* 0x010fc600078e0204 */
[----:B------:R-:W3:Y:S04]  /*07c0*/  @P0 LDG.E R8, desc[UR6][R8.64] ;  /* 0x0000000608080981 */ /* 0x000ee8000c1e1900 */
[----:B------:R-:W4:Y:S01]  /*07d0*/  @!P1 LDG.E R4, desc[UR6][R4.64] ;  /* 0x0000000604049981 */ /* 0x000f22000c1e1900 */
[----:B0-----:R-:W-:-:S06]  /*07e0*/  @!P1 IMAD.WIDE R2, R17, 0x4, R2 ;  /* 0x0000000411029825 */ /* 0x001fcc00078e0202 */
[----:B------:R-:W4:Y:S01]  /*07f0*/  @!P1 LDG.E R2, desc[UR6][R2.64] ;  /* 0x0000000602029981 */ /* 0x000f22000c1e1900 */
[----:B--2---:R-:W-:-:S04]  /*0800*/  @P0 FFMA R12, R12, R14, R29 ;  /* 0x0000000e0c0c0223 */ /* 0x004fc8000000001d */
[----:B---3--:R-:W-:-:S04]  /*0810*/  @P0 FFMA R29, R15, R8, R12 ;  /* 0x000000080f1d0223 */ /* 0x008fc8000000000c */
[----:B----4-:R-:W-:-:S07]  /*0820*/  @!P1 FFMA R29, R4, R2, R29 ;  /* 0x00000002041d9223 */ /* 0x010fce000000001d */
.L_x_0:
[----:B------:R-:W0:Y:S01]  /*0830*/  LDC R5, c[0x0][0x3a8] ;  /* 0x0000ea00ff057b82 */ /* 0x000e220000000800 */
[----:B------:R-:W0:Y:S07]  /*0840*/  LDCU UR4, c[0x0][0x3a4] ;  /* 0x00007480ff0477ac */ /* 0x000e2e0008000800 */
[----:B------:R-:W1:Y:S01]  /*0850*/  LDC.64 R2, c[0x0][0x390] ;  /* 0x0000e400ff027b82 */ /* 0x000e620000000a00 */
[----:B0-----:R-:W-:-:S04]  /*0860*/  IMAD R5, R0, UR4, R5 ;  /* 0x0000000400057c24 */ /* 0x001fc8000f8e0205 */
[----:B-1----:R-:W-:-:S05]  /*0870*/  IMAD.WIDE R2, R5, 0x4, R2 ;  /* 0x0000000405027825 */ /* 0x002fca00078e0202 */
[----:B------:R-:W-:Y:S01]  /*0880*/  STG.E desc[UR6][R2.64], R29 ;  /* 0x0000001d02007986 */ /* 0x000fe2000c101906 */
[----:B------:R-:W-:Y:S05]  /*0890*/  EXIT ;  /* 0x000000000000794d */ /* 0x000fea0003800000 */
.L_x_4:
[----:B------:R-:W-:-:S00]  /*08a0*/  BRA `(.L_x_4) ;  /* 0xfffffffc00fc7947 */ /* 0x000fc0000383ffff */
[----:B------:R-:W-:-:S00]  /*08b0*/  NOP ;  /* 0x0000000000007918 */ /* 0x000fc00000000000 */
        /* <DEDUP_REMOVED lines=12> */
.L_x_15:


//--------------------- .text._Z10row_outputPfS_S_iiiii --------------------------
	.section	.text._Z10row_outputPfS_S_iiiii,"ax",@progbits
	.align	128
        .global         _Z10row_outputPfS_S_iiiii
        .type           _Z10row_outputPfS_S_iiiii,@function
        .size           _Z10row_outputPfS_S_iiiii,(.L_x_16 - _Z10row_outputPfS_S_iiiii)
        .other          _Z10row_outputPfS_S_iiiii,@"STO_CUDA_ENTRY STV_DEFAULT"
_Z10row_outputPfS_S_iiiii:
.text._Z10row_outputPfS_S_iiiii:
[----:B------:R-:W-:Y:S01]  /*0000*/  LDC R1, c[0x0][0x37c] ;  /* 0x0000df00ff017b82 */ /* 0x000fe20000000800 */
[----:B------:R-:W0:Y:S07]  /*0010*/  S2R R3, SR_TID.X ;  /* 0x0000000000037919 */ /* 0x000e2e0000002100 */
[----:B------:R-:W0:Y:S08]  /*0020*/  S2UR UR4, SR_CTAID.X ;  /* 0x00000000000479c3 */ /* 0x000e300000002500 */
[----:B------:R-:W0:Y:S08]  /*0030*/  LDC R0, c[0x0][0x360] ;  /* 0x0000d800ff007b82 */ /* 0x000e300000000800 */
[----:B------:R-:W1:Y:S01]  /*0040*/  LDC R15, c[0x0][0x3a4] ;  /* 0x0000e900ff0f7b82 */ /* 0x000e620000000800 */
[----:B0-----:R-:W-:-:S05]  /*0050*/  IMAD R0, R0, UR4, R3 ;  /* 0x0000000400007c24 */ /* 0x001fca000f8e0203 */
[----:B-1----:R-:W-:-:S13]  /*0060*/  ISETP.GE.AND P0, PT, R0, R15, PT ;  /* 0x0000000f0000720c */ /* 0x002fda0003f06270 */
[----:B------:R-:W-:Y:S05]  /*0070*/  @P0 EXIT ;  /* 0x000000000000094d */ /* 0x000fea0003800000 */
[----:B------:R-:W0:Y:S01]  /*0080*/  LDC R14, c[0x0][0x39c] ;  /* 0x0000e700ff0e7b82 */ /* 0x000e220000000800 */
[----:B------:R-:W1:Y:S01]  /*0090*/  LDCU.64 UR6, c[0x0][0x358] ;  /* 0x00006b00ff0677ac */ /* 0x000e620008000a00 */
[----:B------:R-:W-:Y:S01]  /*00a0*/  HFMA2 R26, -RZ, RZ, 0, 0 ;  /* 0x00000000ff1a7431 */ /* 0x000fe200000001ff */
[----:B0-----:R-:W-:-:S13]  /*00b0*/  ISETP.GE.AND P0, PT, R14, 0x1, PT ;  /* 0x000000010e00780c */ /* 0x001fda0003f06270 */
[----:B-1----:R-:W-:Y:S05]  /*00c0*/  @!P0 BRA `(.L_x_5) ;  /* 0x0000000400bc8947 */ /* 0x002fea0003800000 */
[----:B------:R-:W0:Y:S01]  /*00d0*/  LDC R3, c[0x0][0x3a8] ;  /* 0x0000ea00ff037b82 */ /* 0x000e220000000800 */
[C---:B------:R-:W-:Y:S02]  /*00e0*/  ISETP.GE.U32.AND P1, PT, R14.reuse, 0x8, PT ;  /* 0x000000080e00780c */ /* 0x040fe40003f26070 */
[C---:B------:R-:W-:Y:S02]  /*00f0*/  LOP3.LUT R25, R14.reuse, 0x7, RZ, 0xc0, !PT ;  /* 0x000000070e197812 */ /* 0x040fe400078ec0ff */
[----:B------:R-:W-:Y:S02]  /*0100*/  MOV R26, RZ ;  /* 0x000000ff001a7202 */ /* 0x000fe40000000f00 */
[----:B------:R-:W-:Y:S02]  /*0110*/  ISETP.NE.AND P0, PT, R25, RZ, PT ;  /* 0x000000ff1900720c */ /* 0x000fe40003f05270 */
[----:B------:R-:W-:Y:S01]  /*0120*/  MOV R17, RZ ;  /* 0x000000ff00117202 */ /* 0x000fe20000000f00 */
[----:B0-----:R-:W-:-:S04]  /*0130*/  IMAD R18, R14, R3, RZ ;  /* 0x000000030e127224 */ /* 0x001fc800078e02ff */
[----:B------:R-:W-:Y:S06]  /*0140*/  @!P1 BRA `(.L_x_6) ;  /* 0x0000000000c49947 */ /* 0x000fec0003800000 */
[----:B------:R-:W0:Y:S01]  /*0150*/  LDCU.64 UR4, c[0x0][0x380] ;  /* 0x00007000ff0477ac */ /* 0x000e220008000a00 */
[----:B------:R-:W-:Y:S02]  /*0160*/  LOP3.LUT R17, R14, 0x7ffffff8, RZ, 0xc0, !PT ;  /* 0x7ffffff80e117812 */ /* 0x000fe400078ec0ff */
[----:B------:R-:W-:Y:S02]  /*0170*/  MOV R26, RZ ;  /* 0x000000ff001a7202 */ /* 0x000fe40000000f00 */
[----:B------:R-:W-:Y:S02]  /*0180*/  MOV R16, R18 ;  /* 0x0000001200107202 */ /* 0x000fe40000000f00 */
[----:B------:R-:W-:Y:S02]  /*0190*/  MOV R20, R0 ;  /* 0x0000000000147202 */ /* 0x000fe40000000f00 */
[----:B------:R-:W-:Y:S01]  /*01a0*/  IADD3 R19, PT, PT, -R17, RZ, RZ ;  /* 0x000000ff11137210 */ /* 0x000fe20007ffe1ff */
[----:B0-----:R-:W-:-:S04]  /*01b0*/  UIADD3 UR4, UP0, UPT, UR4, 0x10, URZ ;  /* 0x0000001004047890 */ /* 0x001fc8000ff1e0ff */
[----:B------:R-:W-:-:S12]  /*01c0*/  UIADD3.X UR5, UPT, UPT, URZ, UR5, URZ, UP0, !UPT ;  /* 0x00000005ff057290 */ /* 0x000fd800087fe4ff */
.L_x_7:
[----:B------:R-:W0:Y:S01]  /*01d0*/  LDC.64 R10, c[0x0][0x388] ;  /* 0x0000e200ff0a7b82 */ /* 0x000e220000000a00 */
[----:B------:R-:W-:Y:S02]  /*01e0*/  MOV R2, UR4 ;  /* 0x0000000400027c02 */ /* 0x000fe40008000f00 */
[----:B------:R-:W-:-:S03]  /*01f0*/  MOV R3, UR5 ;  /* 0x0000000500037c02 */ /* 0x000fc60008000f00 */
[----:B------:R-:W-:-:S05]  /*0200*/  IMAD.WIDE R2, R16, 0x4, R2 ;  /* 0x0000000410027825 */ /* 0x000fca00078e0202 */
[----:B------:R-:W2:Y:S04]  /*0210*/  LDG.E R29, desc[UR6][R2.64+-0x10] ;  /* 0xfffff006021d7981 */ /* 0x000ea8000c1e1900 */
[----:B------:R-:W3:Y:S04]  /*0220*/  LDG.E R22, desc[UR6][R2.64+-0xc] ;  /* 0xfffff40602167981 */ /* 0x000ee8000c1e1900 */
[----:B------:R-:W4:Y:S01]  /*0230*/  LDG.E R27, desc[UR6][R2.64+-0x8] ;  /* 0xfffff806021b7981 */ /* 0x000f22000c1e1900 */
[----:B0-----:R-:W-:-:S03]  /*0240*/  IMAD.WIDE R10, R20, 0x4, R10 ;  /* 0x00000004140a7825 */ /* 0x001fc600078e020a */
[----:B------:R-:W5:Y:S04]  /*0250*/  LDG.E R28, desc[UR6][R2.64+-0x4] ;  /* 0xfffffc06021c7981 */ /* 0x000f68000c1e1900 */
[----:B------:R0:W2:Y:S01]  /*0260*/  LDG.E R23, desc[UR6][R10.64] ;  /* 0x000000060a177981 */ /* 0x0000a2000c1e1900 */
[----:B------:R-:W-:-:S05]  /*0270*/  IMAD.WIDE R12, R15, 0x4, R10 ;  /* 0x000000040f0c7825 */ /* 0x000fca00078e020a */
        /* <DEDUP_REMOVED lines=30> */
.L_x_6:
[----:B------:R-:W-:Y:S05]  /*0460*/  @!P0 BRA `(.L_x_5) ;  /* 0x0000000000d48947 */ /* 0x000fea0003800000 */
[----:B------:R-:W-:Y:S02]  /*0470*/  ISETP.GE.U32.AND P0, PT, R25, 0x4, PT ;  /* 0x000000041900780c */ /* 0x000fe40003f06070 */
[----:B------:R-:W-:-:S04]  /*0480*/  LOP3.LUT R12, R14, 0x3, RZ, 0xc0, !PT ;  /* 0x000000030e0c7812 */ /* 0x000fc800078ec0ff */
[----:B------:R-:W-:-:S07]  /*0490*/  ISETP.NE.AND P1, PT, R12, RZ, PT ;  /* 0x000000ff0c00720c */ /* 0x000fce0003f25270 */
[----:B------:R-:W-:Y:S06]  /*04a0*/  @!P0 BRA `(.L_x_8) ;  /* 0x0000000000588947 */ /* 0x000fec0003800000 */
[----:B------:R-:W0:Y:S01]  /*04b0*/  LDC.64 R8, c[0x0][0x388] ;  /* 0x0000e200ff087b82 */ /* 0x000e220000000a00 */
[----:B------:R-:W-:Y:S01]  /*04c0*/  IMAD R7, R17, R15, R0 ;  /* 0x0000000f11077224 */ /* 0x000fe200078e0200 */
[----:B------:R-:W-:-:S06]  /*04d0*/  IADD3 R5, PT, PT, R18, R17, RZ ;  /* 0x0000001112057210 */ /* 0x000fcc0007ffe0ff */
[----:B------:R-:W1:Y:S01]  /*04e0*/  LDC.64 R2, c[0x0][0x380] ;  /* 0x0000e000ff027b82 */ /* 0x000e620000000a00 */
[----:B0-----:R-:W-:-:S04]  /*04f0*/  IMAD.WIDE R8, R7, 0x4, R8 ;  /* 0x0000000407087825 */ /* 0x001fc800078e0208 */
[----:B------:R-:W-:Y:S02]  /*0500*/  IMAD.WIDE R10, R15, 0x4, R8 ;  /* 0x000000040f0a7825 */ /* 0x000fe400078e0208 */
[----:B------:R-:W2:Y:S02]  /*0510*/  LDG.E R8, desc[UR6][R8.64] ;  /* 0x0000000608087981 */ /* 0x000ea4000c1e1900 */
[----:B-1----:R-:W-:-:S04]  /*0520*/  IMAD.WIDE R2, R5, 0x4, R2 ;  /* 0x0000000405027825 */ /* 0x002fc800078e0202 */
[C---:B------:R-:W-:Y:S01]  /*0530*/  IMAD.WIDE R4, R15.reuse, 0x4, R10 ;  /* 0x000000040f047825 */ /* 0x040fe200078e020a */
[----:B------:R-:W2:Y:S04]  /*0540*/  LDG.E R13, desc[UR6][R2.64] ;  /* 0x00000006020d7981 */ /* 0x000ea8000c1e1900 */
[----:B------:R-:W3:Y:S01]  /*0550*/  LDG.E R10, desc[UR6][R10.64] ;  /* 0x000000060a0a7981 */ /* 0x000ee2000c1e1900 */
[----:B------:R-:W-:-:S03]  /*0560*/  IMAD.WIDE R6, R15, 0x4, R4 ;  /* 0x000000040f067825 */ /* 0x000fc600078e0204 */
[----:B------:R-:W3:Y:S04]  /*0570*/  LDG.E R16, desc[UR6][R2.64+0x4] ;  /* 0x0000040602107981 */ /* 0x000ee8000c1e1900 */
[----:B------:R-:W4:Y:S04]  /*0580*/  LDG.E R19, desc[UR6][R4.64] ;  /* 0x0000000604137981 */ /* 0x000f28000c1e1900 */
[----:B------:R-:W4:Y:S04]  /*0590*/  LDG.E R20, desc[UR6][R2.64+0x8] ;  /* 0x0000080602147981 */ /* 0x000f28000c1e1900 */
[----:B------:R-:W5:Y:S04]  /*05a0*/  LDG.E R22, desc[UR6][R2.64+0xc] ;  /* 0x00000c0602167981 */ /* 0x000f68000c1e1900 */
[----:B------:R-:W5:Y:S01]  /*05b0*/  LDG.E R6, desc[UR6][R6.64] ;  /* 0x0000000606067981 */ /* 0x000f62000c1e1900 */
[----:B------:R-:W-:Y:S01]  /*05c0*/  IADD3 R17, PT, PT, R17, 0x4, RZ ;  /* 0x0000000411117810 */ /* 0x000fe20007ffe0ff */
[----:B--2---:R-:W-:-:S04]  /*05d0*/  FFMA R13, R13, R8, R26 ;  /* 0x000000080d0d7223 */ /* 0x004fc8000000001a */
[----:B---3--:R-:W-:-:S04]  /*05e0*/  FFMA R13, R16, R10, R13 ;  /* 0x0000000a100d7223 */ /* 0x008fc8000000000d */
[----:B----4-:R-:W-:-:S04]  /*05f0*/  FFMA R13, R20, R19, R13 ;  /* 0x00000013140d7223 */ /* 0x010fc8000000000d */
[----:B-----5:R-:W-:-:S07]  /*0600*/  FFMA R26, R22, R6, R13 ;  /* 0x00000006161a7223 */ /* 0x020fce000000000d */
.L_x_8:
[----:B------:R-:W-:Y:S05]  /*0610*/  @!P1 BRA `(.L_x_5) ;  /* 0x0000000000689947 */ /* 0x000fea0003800000 */
[----:B------:R-:W0:Y:S01]  /*0620*/  LDC.64 R8, c[0x0][0x388] ;  /* 0x0000e200ff087b82 */ /* 0x000e220000000a00 */
[----:B------:R-:W-:Y:S02]  /*0630*/  ISETP.NE.AND P0, PT, R12, 0x1, PT ;  /* 0x000000010c00780c */ /* 0x000fe40003f05270 */
[----:B------:R-:W-:-:S04]  /*0640*/  LOP3.LUT R14, R14, 0x1, RZ, 0xc0, !PT ;  /* 0x000000010e0e7812 */ /* 0x000fc800078ec0ff */
[----:B------:R-:W-:Y:S01]  /*0650*/  ISETP.NE.U32.AND P1, PT, R14, 0x1, PT ;  /* 0x000000010e00780c */ /* 0x000fe20003f25070 */
[----:B------:R-:W1:Y:S06]  /*0660*/  LDC.64 R6, c[0x0][0x380] ;  /* 0x0000e000ff067b82 */ /* 0x000e6c0000000a00 */
[C---:B------:R-:W-:Y:S01]  /*0670*/  @P0 IMAD R13, R17.reuse, R15, R0 ;  /* 0x0000000f110d0224 */ /* 0x040fe200078e0200 */
[----:B------:R-:W-:Y:S01]  /*0680*/  @P0 IADD3 R11, PT, PT, R18, R17, RZ ;  /* 0x00000011120b0210 */ /* 0x000fe20007ffe0ff */
[----:B------:R-:W2:Y:S01]  /*0690*/  LDC.64 R4, c[0x0][0x380] ;  /* 0x0000e000ff047b82 */ /* 0x000ea20000000a00 */
[----:B------:R-:W-:-:S07]  /*06a0*/  @P0 IADD3 R17, PT, PT, R17, 0x2, RZ ;  /* 0x0000000211110810 */ /* 0x000fce0007ffe0ff */
[----:B------:R-:W3:Y:S01]  /*06b0*/  LDC.64 R2, c[0x0][0x388] ;  /* 0x0000e200ff027b82 */ /* 0x000ee20000000a00 */
[----:B0-----:R-:W-:Y:S01]  /*06c0*/  @P0 IMAD.WIDE R8, R13, 0x4, R8 ;  /* 0x000000040d080825 */ /* 0x001fe200078e0208 */
[----:B------:R-:W-:-:S03]  /*06d0*/  @!P1 IADD3 R13, PT, PT, R18, R17, RZ ;  /* 0x00000011120d9210 */ /* 0x000fc60007ffe0ff */
[----:B------:R-:W-:Y:S01]  /*06e0*/  @!P1 IMAD R17, R17, R15, R0 ;  /* 0x0000000f11119224 */ /* 0x000fe200078e0200 */
[----:B------:R-:W4:Y:S01]  /*06f0*/  @P0 LDG.E R12, desc[UR6][R8.64] ;  /* 0x00000006080c0981 */ /* 0x000f22000c1e1900 */
[----:B-1----:R-:W-:-:S04]  /*0700*/  @P0 IMAD.WIDE R6, R11, 0x4, R6 ;  /* 0x000000040b060825 */ /* 0x002fc800078e0206 */
[----:B------:R-:W-:Y:S01]  /*0710*/  @P0 IMAD.WIDE R10, R15, 0x4, R8 ;  /* 0x000000040f0a0825 */ /* 0x000fe200078e0208 */
[----:B------:R-:W4:Y:S03]  /*0720*/  @P0 LDG.E R19, desc[UR6][R6.64] ;  /* 0x0000000606130981 */ /* 0x000f26000c1e1900 */
[----:B--2---:R-:W-:Y:S01]  /*0730*/  @!P1 IMAD.WIDE R4, R13, 0x4, R4 ;  /* 0x000000040d049825 */ /* 0x004fe200078e0204 */
[----:B------:R-:W2:Y:S04]  /*0740*/  @P0 LDG.E R21, desc[UR6][R6.64+0x4] ;  /* 0x0000040606150981 */ /* 0x000ea8000c1e1900 */
[----:B------:R-:W2:Y:S01]  /*0750*/  @P0 LDG.E R10, desc[UR6][R10.64] ;  /* 0x000000060a0a0981 */ /* 0x000ea2000c1e1900 */
[----:B---3--:R-:W-:-:S03]  /*0760*/  @!P1 IMAD.WIDE R2, R17, 0x4, R2 ;  /* 0x0000000411029825 */ /* 0x008fc600078e0202 */
[----:B------:R-:W3:Y:S04]  /*0770*/  @!P1 LDG.E R5, desc[UR6][R4.64] ;  /* 0x0000000604059981 */ /* 0x000ee8000c1e1900 */
[----:B------:R-:W3:Y:S01]  /*0780*/  @!P1 LDG.E R2, desc[UR6][R2.64] ;  /* 0x0000000602029981 */ /* 0x000ee2000c1e1900 */
[----:B----4-:R-:W-:-:S04]  /*0790*/  @P0 FFMA R12, R19, R12, R26 ;  /* 0x0000000c130c0223 */ /* 0x010fc8000000001a */
[----:B--2---:R-:W-:-:S04]  /*07a0*/  @P0 FFMA R26, R21, R10, R12 ;  /* 0x0000000a151a0223 */ /* 0x004fc8000000000c */
[----:B---3--:R-:W-:-:S07]  /*07b0*/  @!P1 FFMA R26, R5, R2, R26 ;  /* 0x00000002051a9223 */ /* 0x008fce000000001a */
.L_x_5:
[----:B------:R-:W0:Y:S01]  /*07c0*/  LDC.64 R2, c[0x0][0x390] ;  /* 0x0000e400ff027b82 */ /* 0x000e220000000a00 */
[----:B------:R-:W1:Y:S02]  /*07d0*/  LDCU UR4, c[0x0][0x3a8] ;  /* 0x00007500ff0477ac */ /* 0x000e640008000800 */
[----:B-1----:R-:W-:-:S04]  /*07e0*/  IMAD R15, R15, UR4, R0 ;  /* 0x000000040f0f7c24 */ /* 0x002fc8000f8e0200 */
[----:B0-----:R-:W-:-:S05]  /*07f0*/  IMAD.WIDE R2, R15, 0x4, R2 ;  /* 0x000000040f027825 */ /* 0x001fca00078e0202 */
[----:B------:R-:W-:Y:S01]  /*0800*/  STG.E desc[UR6][R2.64], R26 ;  /* 0x0000001a02007986 */ /* 0x000fe2000c101906 */
[----:B------:R-:W-:Y:S05]  /*0810*/  EXIT ;  /* 0x000000000000794d */ /* 0x000fea0003800000 */
.L_x_9:
        /* <DEDUP_REMOVED lines=14> */
.L_x_16:


//--------------------- .text._Z7mat_mulPfS_S_iiii --------------------------
	.section	.text._Z7mat_mulPfS_S_iiii,"ax",@progbits
	.align	128
        .global         _Z7mat_mulPfS_S_iiii
        .type           _Z7mat_mulPfS_S_iiii,@function
        .size           _Z7mat_mulPfS_S_iiii,(.L_x_17 - _Z7mat_mulPfS_S_iiii)
        .other          _Z7mat_mulPfS_S_iiii,@"STO_CUDA_ENTRY STV_DEFAULT"
_Z7mat_mulPfS_S_iiii:
.text._Z7mat_mulPfS_S_iiii:
[----:B------:R-:W-:Y:S01]  /*0000*/  LDC R1, c[0x0][0x37c] ;  /* 0x0000df00ff017b82 */ /* 0x000fe20000000800 */
[----:B------:R-:W0:Y:S07]  /*0010*/  S2R R5, SR_TID.Y ;  /* 0x0000000000057919 */ /* 0x000e2e0000002200 */
[----:B------:R-:W1:Y:S01]  /*0020*/  LDC R14, c[0x0][0x360] ;  /* 0x0000d800ff0e7b82 */ /* 0x000e620000000800 */
[----:B------:R-:W2:Y:S01]  /*0030*/  LDCU UR6, c[0x0][0x398] ;  /* 0x00007300ff0677ac */ /* 0x000ea20008000800 */
[----:B------:R-:W1:Y:S06]  /*0040*/  S2R R3, SR_TID.X ;  /* 0x0000000000037919 */ /* 0x000e6c0000002100 */
[----:B------:R-:W0:Y:S08]  /*0050*/  S2UR UR5, SR_CTAID.Y ;  /* 0x00000000000579c3 */ /* 0x000e300000002600 */
[----:B------:R-:W0:Y:S08]  /*0060*/  LDC R0, c[0x0][0x364] ;  /* 0x0000d900ff007b82 */ /* 0x000e300000000800 */
[----:B------:R-:W1:Y:S08]  /*0070*/  S2UR UR4, SR_CTAID.X ;  /* 0x00000000000479c3 */ /* 0x000e700000002500 */
[----:B------:R-:W3:Y:S01]  /*0080*/  LDC R15, c[0x0][0x3a4] ;  /* 0x0000e900ff0f7b82 */ /* 0x000ee20000000800 */
[----:B0-----:R-:W-:-:S02]  /*0090*/  IMAD R0, R0, UR5, R5 ;  /* 0x0000000500007c24 */ /* 0x001fc4000f8e0205 */
[----:B-1----:R-:W-:-:S03]  /*00a0*/  IMAD R14, R14, UR4, R3 ;  /* 0x000000040e0e7c24 */ /* 0x002fc6000f8e0203 */
[----:B---3--:R-:W-:-:S04]  /*00b0*/  ISETP.GE.AND P0, PT, R0, R15, PT ;  /* 0x0000000f0000720c */ /* 0x008fc80003f06270 */
[----:B--2---:R-:W-:-:S13]  /*00c0*/  ISETP.GE.OR P0, PT, R14, UR6, P0 ;  /* 0x000000060e007c0c */ /* 0x004fda0008706670 */
        /* <DEDUP_REMOVED lines=21> */
.L_x_12:
[----:B------:R-:W0:Y:S01]  /*0220*/  LDC.64 R12, c[0x0][0x388] ;  /* 0x0000e200ff0c7b82 */ /* 0x000e220000000a00 */
[----:B------:R-:W-:Y:S02]  /*0230*/  MOV R2, UR4 ;  /* 0x0000000400027c02 */ /* 0x000fe40008000f00 */
[----:B------:R-:W-:-:S03]  /*0240*/  MOV R3, UR5 ;  /* 0x0000000500037c02 */ /* 0x000fc60008000f00 */
[----:B------:R-:W-:-:S05]  /*0250*/  IMAD.WIDE R2, R16, 0x4, R2 ;  /* 0x0000000410027825 */ /* 0x000fca00078e0202 */
[----:B------:R-:W2:Y:S04]  /*0260*/  LDG.E R21, desc[UR6][R2.64+-0x10] ;  /* 0xfffff00602157981 */ /* 0x000ea8000c1e1900 */
[----:B------:R-:W3:Y:S04]  /*0270*/  LDG.E R23, desc[UR6][R2.64+-0xc] ;  /* 0xfffff40602177981 */ /* 0x000ee8000c1e1900 */
[----:B------:R-:W4:Y:S01]  /*0280*/  LDG.E R29, desc[UR6][R2.64+-0x8] ;  /* 0xfffff806021d7981 */ /* 0x000f22000c1e1900 */
[----:B0-----:R-:W-:-:S05]  /*0290*/  IMAD.WIDE R12, R22, 0x4, R12 ;  /* 0x00000004160c7825 */ /* 0x001fca00078e020c */
[----:B------:R0:W2:Y:S01]  /*02a0*/  LDG.E R24, desc[UR6][R12.64] ;  /* 0x000000060c187981 */ /* 0x0000a2000c1e1900 */
[----:B------:R-:W-:-:S04]  /*02b0*/  IMAD.WIDE R10, R15, 0x4, R12 ;  /* 0x000000040f0a7825 */ /* 0x000fc800078e020c */
[C---:B------:R-:W-:Y:S02]  /*02c0*/  IMAD.WIDE R4, R15.reuse, 0x4, R10 ;  /* 0x000000040f047825 */ /* 0x040fe400078e020a */
[----:B------:R-:W3:Y:S02]  /*02d0*/  LDG.E R10, desc[UR6][R10.64] ;  /* 0x000000060a0a7981 */ /* 0x000ee4000c1e1900 */
[C---:B------:R-:W-:Y:S02]  /*02e0*/  IMAD.WIDE R6, R15.reuse, 0x4, R4 ;  /* 0x000000040f067825 */ /* 0x040fe400078e0204 */
[----:B------:R1:W4:Y:S02]  /*02f0*/  LDG.E R28, desc[UR6][R4.64] ;  /* 0x00000006041c7981 */ /* 0x000324000c1e1900 */
[C---:B------:R-:W-:Y:S02]  /*0300*/  IMAD.WIDE R8, R15.reuse, 0x4, R6 ;  /* 0x000000040f087825 */ /* 0x040fe400078e0206 */
[----:B------:R-:W5:Y:S02]  /*0310*/  LDG.E R6, desc[UR6][R6.64] ;  /* 0x0000000606067981 */ /* 0x000f64000c1e1900 */
[----:B0-----:R-:W-:-:S05]  /*0320*/  IMAD.WIDE R12, R15, 0x4, R8 ;  /* 0x000000040f0c7825 */ /* 0x001fca00078e0208 */
[----:B------:R-:W5:Y:S04]  /*0330*/  LDG.E R11, desc[UR6][R12.64] ;  /* 0x000000060c0b7981 */ /* 0x000f68000c1e1900 */
[----:B------:R-:W5:Y:S04]  /*0340*/  LDG.E R7, desc[UR6][R8.64] ;  /* 0x0000000608077981 */ /* 0x000f68000c1e1900 */
[----:B------:R-:W5:Y:S04]  /*0350*/  LDG.E R9, desc[UR6][R2.64+-0x4] ;  /* 0xfffffc0602097981 */ /* 0x000f68000c1e1900 */
[----:B------:R-:W5:Y:S01]  /*0360*/  LDG.E R8, desc[UR6][R2.64+0x8] ;  /* 0x0000080602087981 */ /* 0x000f62000c1e1900 */
[----:B--2---:R-:W-:Y:S01]  /*0370*/  FFMA R24, R21, R24, R26 ;  /* 0x0000001815187223 */ /* 0x004fe2000000001a */
[----:B------:R-:W-:-:S02]  /*0380*/  IMAD.WIDE R26, R15, 0x4, R12 ;  /* 0x000000040f1a7825 */ /* 0x000fc400078e020c */
[----:B------:R-:W2:Y:S04]  /*0390*/  LDG.E R21, desc[UR6][R2.64] ;  /* 0x0000000602157981 */ /* 0x000ea8000c1e1900 */
[----:B------:R-:W2:Y:S01]  /*03a0*/  LDG.E R12, desc[UR6][R2.64+0x4] ;  /* 0x00000406020c7981 */ /* 0x000ea2000c1e1900 */
[----:B-1----:R-:W-:-:S03]  /*03b0*/  IMAD.WIDE R4, R15, 0x4, R26 ;  /* 0x000000040f047825 */ /* 0x002fc600078e021a */
[----:B------:R-:W2:Y:S04]  /*03c0*/  LDG.E R13, desc[UR6][R2.64+0xc] ;  /* 0x00000c06020d7981 */ /* 0x000ea8000c1e1900 */
[----:B------:R-:W2:Y:S04]  /*03d0*/  LDG.E R4, desc[UR6][R4.64] ;  /* 0x0000000604047981 */ /* 0x000ea8000c1e1900 */
[----:B------:R-:W2:Y:S01]  /*03e0*/  LDG.E R3, desc[UR6][R26.64] ;  /* 0x000000061a037981 */ /* 0x000ea2000c1e1900 */
[----:B---3--:R-:W-:Y:S01]  /*03f0*/  FFMA R10, R23, R10, R24 ;  /* 0x0000000a170a7223 */ /* 0x008fe20000000018 */
[----:B------:R-:W-:-:S03]  /*0400*/  IADD3 R20, PT, PT, R20, 0x8, RZ ;  /* 0x0000000814147810 */ /* 0x000fc60007ffe0ff */
[----:B----4-:R-:W-:Y:S01]  /*0410*/  FFMA R10, R29, R28, R10 ;  /* 0x0000001c1d0a7223 */ /* 0x010fe2000000000a */
[----:B------:R-:W-:Y:S02]  /*0420*/  ISETP.NE.AND P1, PT, R20, RZ, PT ;  /* 0x000000ff1400720c */ /* 0x000fe40003f25270 */
[----:B------:R-:W-:Y:S01]  /*0430*/  LEA R22, R15, R22, 0x3 ;  /* 0x000000160f167211 */ /* 0x000fe200078e18ff */
[----:B-----5:R-:W-:Y:S01]  /*0440*/  FFMA R6, R9, R6, R10 ;  /* 0x0000000609067223 */ /* 0x020fe2000000000a */
[----:B------:R-:W-:-:S03]  /*0450*/  IADD3 R16, PT, PT, R16, 0x8, RZ ;  /* 0x0000000810107810 */ /* 0x000fc60007ffe0ff */
[----:B--2---:R-:W-:-:S04]  /*0460*/  FFMA R7, R21, R7, R6 ;  /* 0x0000000715077223 */ /* 0x004fc80000000006 */
[----:B------:R-:W-:-:S04]  /*0470*/  FFMA R7, R12, R11, R7 ;  /* 0x0000000b0c077223 */ /* 0x000fc80000000007 */
[----:B------:R-:W-:-:S04]  /*0480*/  FFMA R8, R8, R3, R7 ;  /* 0x0000000308087223 */ /* 0x000fc80000000007 */
[----:B------:R-:W-:Y:S01]  /*0490*/  FFMA R26, R13, R4, R8 ;  /* 0x000000040d1a7223 */ /* 0x000fe20000000008 */
[----:B------:R-:W-:Y:S06]  /*04a0*/  @P1 BRA `(.L_x_12) ;  /* 0xfffffffc005c1947 */ /* 0x000fec000383ffff */
.L_x_11:
        /* <DEDUP_REMOVED lines=27> */
.L_x_13:
        /* <DEDUP_REMOVED lines=27> */
.L_x_10:
[----:B------:R-:W0:Y:S01]  /*0810*/  LDC.64 R2, c[0x0][0x390] ;  /* 0x0000e400ff027b82 */ /* 0x000e220000000a00 */
[----:B------:R-:W-:-:S04]  /*0820*/  IMAD R15, R14, R15, R0 ;  /* 0x0000000f0e0f7224 */ /* 0x000fc800078e0200 */
[----:B0-----:R-:W-:-:S05]  /*0830*/  IMAD.WIDE R2, R15, 0x4, R2 ;  /* 0x000000040f027825 */ /* 0x001fca00078e0202 */
[----:B------:R-:W-:Y:S01]  /*0840*/  STG.E desc[UR6][R2.64], R26 ;  /* 0x0000001a02007986 */ /* 0x000fe2000c101906 */
[----:B------:R-:W-:Y:S05]  /*0850*/  EXIT ;  /* 0x000000000000794d */ /* 0x000fea0003800000 */
.L_x_14:
        /* <DEDUP_REMOVED lines=10> */
.L_x_17:


//--------------------- .nv.shared.reserved.0     --------------------------
	.section	.nv.shared.reserved.0,"aw",@nobits
	.weak		__nv_reservedSMEM_offset_0_alias
	.size		__nv_reservedSMEM_offset_0_alias, 0, 64
	.other		__nv_reservedSMEM_offset_0_alias,@"STO_CUDA_RESERVED_SHARED STV_DEFAULT"
__nv_reservedSMEM_offset_0_alias:
	.zero		0
	.zero		64


//--------------------- .nv.constant0._Z10col_outputPfS_S_iiiii --------------------------
	.section	.nv.constant0._Z10col_outputPfS_S_iiiii,"a",@progbits
	.sectionflags	@""
	.align	4
.nv.constant0._Z10col_outputPfS_S_iiiii:
	.zero		940


//--------------------- .nv.constant0._Z10row_outputPfS_S_iiiii --------------------------
	.section	.nv.constant0._Z10row_outputPfS_S_iiiii,"a",@progbits
	.sectionflags	@""
	.align	4
.nv.constant0._Z10row_outputPfS_S_iiiii:
	.zero		940


//--------------------- .nv.constant0._Z7mat_mulPfS_S_iiii --------------------------
	.section	.nv.constant0._Z7mat_mulPfS_S_iiii,"a",@progbits
	.sectionflags	@""
	.align	4
.nv.constant0._Z7mat_mulPfS_S_iiii:
	.zero		936


//--------------------- SYMBOLS --------------------------

	.type		.nv.reservedSmem.offset0,@object
	.size		.nv.reservedSmem.offset0,0x4
